//
// Generated by NVIDIA NVVM Compiler
//
// Compiler Build ID: CL-36424714
// Cuda compilation tools, release 13.0, V13.0.88
// Based on NVVM 20.0.0
//

.version 9.0
.target sm_100
.address_size 64

	// .globl	gemv_kernel
.extern .shared .align 16 .b8 sdata[];

.visible .entry gemv_kernel(
	.param .u64 .ptr .align 1 gemv_kernel_param_0,
	.param .u64 .ptr .align 1 gemv_kernel_param_1,
	.param .u64 .ptr .align 1 gemv_kernel_param_2,
	.param .f64 gemv_kernel_param_3,
	.param .f64 gemv_kernel_param_4,
	.param .u32 gemv_kernel_param_5,
	.param .u32 gemv_kernel_param_6
)
{
	.reg .pred 	%p<11>;
	.reg .b32 	%r<38>;
	.reg .b64 	%rd<31>;
	.reg .b64 	%fd<117>;

	ld.param.u64 	%rd11, [gemv_kernel_param_0];
	ld.param.u64 	%rd12, [gemv_kernel_param_1];
	ld.param.u64 	%rd10, [gemv_kernel_param_2];
	ld.param.f64 	%fd14, [gemv_kernel_param_3];
	ld.param.f64 	%fd15, [gemv_kernel_param_4];
	ld.param.u32 	%r24, [gemv_kernel_param_5];
	ld.param.u32 	%r23, [gemv_kernel_param_6];
	cvta.to.global.u64 	%rd1, %rd12;
	cvta.to.global.u64 	%rd2, %rd11;
	mov.u32 	%r25, %ctaid.x;
	mov.u32 	%r26, %ntid.x;
	mov.u32 	%r27, %tid.x;
	mad.lo.s32 	%r1, %r25, %r26, %r27;
	setp.ge.s32 	%p1, %r1, %r24;
	@%p1 bra 	$L__BB0_15;
	setp.lt.s32 	%p2, %r23, 1;
	mov.f64 	%fd116, 0d0000000000000000;
	@%p2 bra 	$L__BB0_14;
	mul.lo.s32 	%r2, %r23, %r1;
	and.b32  	%r3, %r23, 15;
	setp.lt.u32 	%p3, %r23, 16;
	mov.f64 	%fd116, 0d0000000000000000;
	mov.b32 	%r34, 0;
	@%p3 bra 	$L__BB0_5;
	and.b32  	%r34, %r23, 2147483632;
	neg.s32 	%r32, %r34;
	add.s64 	%rd3, %rd2, 64;
	add.s64 	%rd29, %rd1, 64;
	mov.f64 	%fd116, 0d0000000000000000;
	mov.u32 	%r31, %r2;
$L__BB0_4:
	.pragma "nounroll";
	mul.wide.s32 	%rd13, %r31, 8;
	add.s64 	%rd14, %rd3, %rd13;
	ld.global.f64 	%fd20, [%rd14+-64];
	ld.global.f64 	%fd21, [%rd29+-64];
	fma.rn.f64 	%fd22, %fd20, %fd21, %fd116;
	ld.global.f64 	%fd23, [%rd14+-56];
	ld.global.f64 	%fd24, [%rd29+-56];
	fma.rn.f64 	%fd25, %fd23, %fd24, %fd22;
	ld.global.f64 	%fd26, [%rd14+-48];
	ld.global.f64 	%fd27, [%rd29+-48];
	fma.rn.f64 	%fd28, %fd26, %fd27, %fd25;
	ld.global.f64 	%fd29, [%rd14+-40];
	ld.global.f64 	%fd30, [%rd29+-40];
	fma.rn.f64 	%fd31, %fd29, %fd30, %fd28;
	ld.global.f64 	%fd32, [%rd14+-32];
	ld.global.f64 	%fd33, [%rd29+-32];
	fma.rn.f64 	%fd34, %fd32, %fd33, %fd31;
	ld.global.f64 	%fd35, [%rd14+-24];
	ld.global.f64 	%fd36, [%rd29+-24];
	fma.rn.f64 	%fd37, %fd35, %fd36, %fd34;
	ld.global.f64 	%fd38, [%rd14+-16];
	ld.global.f64 	%fd39, [%rd29+-16];
	fma.rn.f64 	%fd40, %fd38, %fd39, %fd37;
	ld.global.f64 	%fd41, [%rd14+-8];
	ld.global.f64 	%fd42, [%rd29+-8];
	fma.rn.f64 	%fd43, %fd41, %fd42, %fd40;
	ld.global.f64 	%fd44, [%rd14];
	ld.global.f64 	%fd45, [%rd29];
	fma.rn.f64 	%fd46, %fd44, %fd45, %fd43;
	ld.global.f64 	%fd47, [%rd14+8];
	ld.global.f64 	%fd48, [%rd29+8];
	fma.rn.f64 	%fd49, %fd47, %fd48, %fd46;
	ld.global.f64 	%fd50, [%rd14+16];
	ld.global.f64 	%fd51, [%rd29+16];
	fma.rn.f64 	%fd52, %fd50, %fd51, %fd49;
	ld.global.f64 	%fd53, [%rd14+24];
	ld.global.f64 	%fd54, [%rd29+24];
	fma.rn.f64 	%fd55, %fd53, %fd54, %fd52;
	ld.global.f64 	%fd56, [%rd14+32];
	ld.global.f64 	%fd57, [%rd29+32];
	fma.rn.f64 	%fd58, %fd56, %fd57, %fd55;
	ld.global.f64 	%fd59, [%rd14+40];
	ld.global.f64 	%fd60, [%rd29+40];
	fma.rn.f64 	%fd61, %fd59, %fd60, %fd58;
	ld.global.f64 	%fd62, [%rd14+48];
	ld.global.f64 	%fd63, [%rd29+48];
	fma.rn.f64 	%fd64, %fd62, %fd63, %fd61;
	ld.global.f64 	%fd65, [%rd14+56];
	ld.global.f64 	%fd66, [%rd29+56];
	fma.rn.f64 	%fd116, %fd65, %fd66, %fd64;
	add.s32 	%r32, %r32, 16;
	add.s32 	%r31, %r31, 16;
	add.s64 	%rd29, %rd29, 128;
	setp.ne.s32 	%p4, %r32, 0;
	@%p4 bra 	$L__BB0_4;
$L__BB0_5:
	setp.eq.s32 	%p5, %r3, 0;
	@%p5 bra 	$L__BB0_14;
	and.b32  	%r11, %r23, 7;
	setp.lt.u32 	%p6, %r3, 8;
	@%p6 bra 	$L__BB0_8;
	add.s32 	%r29, %r34, %r2;
	mul.wide.s32 	%rd15, %r29, 8;
	add.s64 	%rd16, %rd2, %rd15;
	ld.global.f64 	%fd68, [%rd16];
	mul.wide.u32 	%rd17, %r34, 8;
	add.s64 	%rd18, %rd1, %rd17;
	ld.global.f64 	%fd69, [%rd18];
	fma.rn.f64 	%fd70, %fd68, %fd69, %fd116;
	ld.global.f64 	%fd71, [%rd16+8];
	ld.global.f64 	%fd72, [%rd18+8];
	fma.rn.f64 	%fd73, %fd71, %fd72, %fd70;
	ld.global.f64 	%fd74, [%rd16+16];
	ld.global.f64 	%fd75, [%rd18+16];
	fma.rn.f64 	%fd76, %fd74, %fd75, %fd73;
	ld.global.f64 	%fd77, [%rd16+24];
	ld.global.f64 	%fd78, [%rd18+24];
	fma.rn.f64 	%fd79, %fd77, %fd78, %fd76;
	ld.global.f64 	%fd80, [%rd16+32];
	ld.global.f64 	%fd81, [%rd18+32];
	fma.rn.f64 	%fd82, %fd80, %fd81, %fd79;
	ld.global.f64 	%fd83, [%rd16+40];
	ld.global.f64 	%fd84, [%rd18+40];
	fma.rn.f64 	%fd85, %fd83, %fd84, %fd82;
	ld.global.f64 	%fd86, [%rd16+48];
	ld.global.f64 	%fd87, [%rd18+48];
	fma.rn.f64 	%fd88, %fd86, %fd87, %fd85;
	ld.global.f64 	%fd89, [%rd16+56];
	ld.global.f64 	%fd90, [%rd18+56];
	fma.rn.f64 	%fd116, %fd89, %fd90, %fd88;
	add.s32 	%r34, %r34, 8;
$L__BB0_8:
	setp.eq.s32 	%p7, %r11, 0;
	@%p7 bra 	$L__BB0_14;
	and.b32  	%r14, %r23, 3;
	setp.lt.u32 	%p8, %r11, 4;
	@%p8 bra 	$L__BB0_11;
	add.s32 	%r30, %r34, %r2;
	mul.wide.s32 	%rd19, %r30, 8;
	add.s64 	%rd20, %rd2, %rd19;
	ld.global.f64 	%fd92, [%rd20];
	mul.wide.u32 	%rd21, %r34, 8;
	add.s64 	%rd22, %rd1, %rd21;
	ld.global.f64 	%fd93, [%rd22];
	fma.rn.f64 	%fd94, %fd92, %fd93, %fd116;
	ld.global.f64 	%fd95, [%rd20+8];
	ld.global.f64 	%fd96, [%rd22+8];
	fma.rn.f64 	%fd97, %fd95, %fd96, %fd94;
	ld.global.f64 	%fd98, [%rd20+16];
	ld.global.f64 	%fd99, [%rd22+16];
	fma.rn.f64 	%fd100, %fd98, %fd99, %fd97;
	ld.global.f64 	%fd101, [%rd20+24];
	ld.global.f64 	%fd102, [%rd22+24];
	fma.rn.f64 	%fd116, %fd101, %fd102, %fd100;
	add.s32 	%r34, %r34, 4;
$L__BB0_11:
	setp.eq.s32 	%p9, %r14, 0;
	@%p9 bra 	$L__BB0_14;
	mul.wide.u32 	%rd23, %r34, 8;
	add.s64 	%rd30, %rd1, %rd23;
	add.s32 	%r37, %r34, %r2;
	neg.s32 	%r36, %r14;
$L__BB0_13:
	.pragma "nounroll";
	mul.wide.s32 	%rd24, %r37, 8;
	add.s64 	%rd25, %rd2, %rd24;
	ld.global.f64 	%fd103, [%rd25];
	ld.global.f64 	%fd104, [%rd30];
	fma.rn.f64 	%fd116, %fd103, %fd104, %fd116;
	add.s64 	%rd30, %rd30, 8;
	add.s32 	%r37, %r37, 1;
	add.s32 	%r36, %r36, 1;
	setp.ne.s32 	%p10, %r36, 0;
	@%p10 bra 	$L__BB0_13;
$L__BB0_14:
	cvta.to.global.u64 	%rd26, %rd10;
	mul.wide.s32 	%rd27, %r1, 8;
	add.s64 	%rd28, %rd26, %rd27;
	ld.global.f64 	%fd105, [%rd28];
	mul.f64 	%fd106, %fd15, %fd105;
	fma.rn.f64 	%fd107, %fd14, %fd116, %fd106;
	st.global.f64 	[%rd28], %fd107;
$L__BB0_15:
	ret;

}
	// .globl	prediction_error_kernel
.visible .entry prediction_error_kernel(
	.param .u64 .ptr .align 1 prediction_error_kernel_param_0,
	.param .u64 .ptr .align 1 prediction_error_kernel_param_1,
	.param .u64 .ptr .align 1 prediction_error_kernel_param_2,
	.param .u64 .ptr .align 1 prediction_error_kernel_param_3,
	.param .u32 prediction_error_kernel_param_4
)
{
	.reg .pred 	%p<2>;
	.reg .b32 	%r<6>;
	.reg .b64 	%rd<14>;
	.reg .b64 	%fd<6>;

	ld.param.u64 	%rd1, [prediction_error_kernel_param_0];
	ld.param.u64 	%rd2, [prediction_error_kernel_param_1];
	ld.param.u64 	%rd3, [prediction_error_kernel_param_2];
	ld.param.u64 	%rd4, [prediction_error_kernel_param_3];
	ld.param.u32 	%r2, [prediction_error_kernel_param_4];
	mov.u32 	%r3, %ctaid.x;
	mov.u32 	%r4, %ntid.x;
	mov.u32 	%r5, %tid.x;
	mad.lo.s32 	%r1, %r3, %r4, %r5;
	setp.ge.s32 	%p1, %r1, %r2;
	@%p1 bra 	$L__BB1_2;
	cvta.to.global.u64 	%rd5, %rd2;
	cvta.to.global.u64 	%rd6, %rd3;
	cvta.to.global.u64 	%rd7, %rd4;
	cvta.to.global.u64 	%rd8, %rd1;
	mul.wide.s32 	%rd9, %r1, 8;
	add.s64 	%rd10, %rd5, %rd9;
	ld.global.f64 	%fd1, [%rd10];
	add.s64 	%rd11, %rd6, %rd9;
	ld.global.f64 	%fd2, [%rd11];
	sub.f64 	%fd3, %fd1, %fd2;
	add.s64 	%rd12, %rd7, %rd9;
	ld.global.f64 	%fd4, [%rd12];
	mul.f64 	%fd5, %fd4, %fd3;
	add.s64 	%rd13, %rd8, %rd9;
	st.global.f64 	[%rd13], %fd5;
$L__BB1_2:
	ret;

}
	// .globl	belief_update_kernel
.visible .entry belief_update_kernel(
	.param .u64 .ptr .align 1 belief_update_kernel_param_0,
	.param .u64 .ptr .align 1 belief_update_kernel_param_1,
	.param .f64 belief_update_kernel_param_2,
	.param .u32 belief_update_kernel_param_3
)
{
	.reg .pred 	%p<2>;
	.reg .b32 	%r<6>;
	.reg .b64 	%rd<8>;
	.reg .b64 	%fd<7>;

	ld.param.u64 	%rd1, [belief_update_kernel_param_0];
	ld.param.u64 	%rd2, [belief_update_kernel_param_1];
	ld.param.f64 	%fd1, [belief_update_kernel_param_2];
	ld.param.u32 	%r2, [belief_update_kernel_param_3];
	mov.u32 	%r3, %ctaid.x;
	mov.u32 	%r4, %ntid.x;
	mov.u32 	%r5, %tid.x;
	mad.lo.s32 	%r1, %r3, %r4, %r5;
	setp.ge.s32 	%p1, %r1, %r2;
	@%p1 bra 	$L__BB2_2;
	cvta.to.global.u64 	%rd3, %rd2;
	cvta.to.global.u64 	%rd4, %rd1;
	mul.wide.s32 	%rd5, %r1, 8;
	add.s64 	%rd6, %rd3, %rd5;
	ld.global.f64 	%fd2, [%rd6];
	add.s64 	%rd7, %rd4, %rd5;
	ld.global.f64 	%fd3, [%rd7];
	fma.rn.f64 	%fd4, %fd1, %fd2, %fd3;
	min.f64 	%fd5, %fd4, 0d3FF0000000000000;
	max.f64 	%fd6, %fd5, 0d0000000000000000;
	st.global.f64 	[%rd7], %fd6;
$L__BB2_2:
	ret;

}
	// .globl	precision_weight_kernel
.visible .entry precision_weight_kernel(
	.param .u64 .ptr .align 1 precision_weight_kernel_param_0,
	.param .u64 .ptr .align 1 precision_weight_kernel_param_1,
	.param .u64 .ptr .align 1 precision_weight_kernel_param_2,
	.param .u64 .ptr .align 1 precision_weight_kernel_param_3,
	.param .u32 precision_weight_kernel_param_4
)
{
	.reg .pred 	%p<2>;
	.reg .b32 	%r<6>;
	.reg .b64 	%rd<14>;
	.reg .b64 	%fd<7>;

	ld.param.u64 	%rd1, [precision_weight_kernel_param_0];
	ld.param.u64 	%rd2, [precision_weight_kernel_param_1];
	ld.param.u64 	%rd3, [precision_weight_kernel_param_2];
	ld.param.u64 	%rd4, [precision_weight_kernel_param_3];
	ld.param.u32 	%r2, [precision_weight_kernel_param_4];
	mov.u32 	%r3, %ctaid.x;
	mov.u32 	%r4, %ntid.x;
	mov.u32 	%r5, %tid.x;
	mad.lo.s32 	%r1, %r3, %r4, %r5;
	setp.ge.s32 	%p1, %r1, %r2;
	@%p1 bra 	$L__BB3_2;
	cvta.to.global.u64 	%rd5, %rd2;
	cvta.to.global.u64 	%rd6, %rd3;
	cvta.to.global.u64 	%rd7, %rd4;
	cvta.to.global.u64 	%rd8, %rd1;
	mul.wide.s32 	%rd9, %r1, 8;
	add.s64 	%rd10, %rd5, %rd9;
	ld.global.f64 	%fd1, [%rd10];
	add.s64 	%rd11, %rd6, %rd9;
	ld.global.f64 	%fd2, [%rd11];
	sub.f64 	%fd3, %fd1, %fd2;
	add.s64 	%rd12, %rd7, %rd9;
	ld.global.f64 	%fd4, [%rd12];
	mul.f64 	%fd5, %fd4, %fd3;
	mul.f64 	%fd6, %fd3, %fd5;
	add.s64 	%rd13, %rd8, %rd9;
	st.global.f64 	[%rd13], %fd6;
$L__BB3_2:
	ret;

}
	// .globl	kl_divergence_kernel
.visible .entry kl_divergence_kernel(
	.param .u64 .ptr .align 1 kl_divergence_kernel_param_0,
	.param .u64 .ptr .align 1 kl_divergence_kernel_param_1,
	.param .u64 .ptr .align 1 kl_divergence_kernel_param_2,
	.param .u64 .ptr .align 1 kl_divergence_kernel_param_3,
	.param .u64 .ptr .align 1 kl_divergence_kernel_param_4,
	.param .u32 kl_divergence_kernel_param_5
)
{
	.reg .pred 	%p<7>;
	.reg .b32 	%r<34>;
	.reg .b64 	%rd<18>;
	.reg .b64 	%fd<62>;

	ld.param.u64 	%rd1, [kl_divergence_kernel_param_0];
	ld.param.u64 	%rd2, [kl_divergence_kernel_param_1];
	ld.param.u64 	%rd3, [kl_divergence_kernel_param_2];
	ld.param.u64 	%rd4, [kl_divergence_kernel_param_3];
	ld.param.u64 	%rd5, [kl_divergence_kernel_param_4];
	ld.param.u32 	%r12, [kl_divergence_kernel_param_5];
	mov.u32 	%r13, %ctaid.x;
	mov.u32 	%r14, %ntid.x;
	mov.u32 	%r15, %tid.x;
	mad.lo.s32 	%r1, %r13, %r14, %r15;
	setp.ge.s32 	%p1, %r1, %r12;
	@%p1 bra 	$L__BB4_9;
	cvta.to.global.u64 	%rd6, %rd3;
	cvta.to.global.u64 	%rd7, %rd4;
	cvta.to.global.u64 	%rd8, %rd2;
	cvta.to.global.u64 	%rd9, %rd1;
	mul.wide.s32 	%rd10, %r1, 8;
	add.s64 	%rd11, %rd6, %rd10;
	ld.global.f64 	%fd13, [%rd11];
	max.f64 	%fd1, %fd13, 0d3DDB7CDFD9D7BDBB;
	add.s64 	%rd12, %rd7, %rd10;
	ld.global.f64 	%fd14, [%rd12];
	max.f64 	%fd2, %fd14, 0d3DDB7CDFD9D7BDBB;
	add.s64 	%rd13, %rd8, %rd10;
	ld.global.f64 	%fd15, [%rd13];
	add.s64 	%rd14, %rd9, %rd10;
	ld.global.f64 	%fd16, [%rd14];
	sub.f64 	%fd3, %fd15, %fd16;
	div.rn.f64 	%fd59, %fd2, %fd1;
	{
	.reg .b32 %temp; 
	mov.b64 	{%temp, %r30}, %fd59;
	}
	{
	.reg .b32 %temp; 
	mov.b64 	{%r31, %temp}, %fd59;
	}
	setp.gt.s32 	%p2, %r30, 1048575;
	mov.b32 	%r32, -1023;
	@%p2 bra 	$L__BB4_3;
	mul.f64 	%fd59, %fd59, 0d4350000000000000;
	{
	.reg .b32 %temp; 
	mov.b64 	{%temp, %r30}, %fd59;
	}
	{
	.reg .b32 %temp; 
	mov.b64 	{%r31, %temp}, %fd59;
	}
	mov.b32 	%r32, -1077;
$L__BB4_3:
	add.s32 	%r18, %r30, -1;
	setp.gt.u32 	%p3, %r18, 2146435070;
	@%p3 bra 	$L__BB4_7;
	shr.u32 	%r21, %r30, 20;
	add.s32 	%r33, %r32, %r21;
	and.b32  	%r22, %r30, 1048575;
	or.b32  	%r23, %r22, 1072693248;
	mov.b64 	%fd60, {%r31, %r23};
	setp.lt.u32 	%p5, %r23, 1073127583;
	@%p5 bra 	$L__BB4_6;
	{
	.reg .b32 %temp; 
	mov.b64 	{%r24, %temp}, %fd60;
	}
	{
	.reg .b32 %temp; 
	mov.b64 	{%temp, %r25}, %fd60;
	}
	add.s32 	%r26, %r25, -1048576;
	mov.b64 	%fd60, {%r24, %r26};
	add.s32 	%r33, %r33, 1;
$L__BB4_6:
	add.f64 	%fd18, %fd60, 0dBFF0000000000000;
	add.f64 	%fd19, %fd60, 0d3FF0000000000000;
	rcp.approx.ftz.f64 	%fd20, %fd19;
	neg.f64 	%fd21, %fd19;
	fma.rn.f64 	%fd22, %fd21, %fd20, 0d3FF0000000000000;
	fma.rn.f64 	%fd23, %fd22, %fd22, %fd22;
	fma.rn.f64 	%fd24, %fd23, %fd20, %fd20;
	mul.f64 	%fd25, %fd18, %fd24;
	fma.rn.f64 	%fd26, %fd18, %fd24, %fd25;
	mul.f64 	%fd27, %fd26, %fd26;
	fma.rn.f64 	%fd28, %fd27, 0d3EB1380B3AE80F1E, 0d3ED0EE258B7A8B04;
	fma.rn.f64 	%fd29, %fd28, %fd27, 0d3EF3B2669F02676F;
	fma.rn.f64 	%fd30, %fd29, %fd27, 0d3F1745CBA9AB0956;
	fma.rn.f64 	%fd31, %fd30, %fd27, 0d3F3C71C72D1B5154;
	fma.rn.f64 	%fd32, %fd31, %fd27, 0d3F624924923BE72D;
	fma.rn.f64 	%fd33, %fd32, %fd27, 0d3F8999999999A3C4;
	fma.rn.f64 	%fd34, %fd33, %fd27, 0d3FB5555555555554;
	sub.f64 	%fd35, %fd18, %fd26;
	add.f64 	%fd36, %fd35, %fd35;
	neg.f64 	%fd37, %fd26;
	fma.rn.f64 	%fd38, %fd37, %fd18, %fd36;
	mul.f64 	%fd39, %fd24, %fd38;
	mul.f64 	%fd40, %fd27, %fd34;
	fma.rn.f64 	%fd41, %fd40, %fd26, %fd39;
	xor.b32  	%r27, %r33, -2147483648;
	mov.b32 	%r28, 1127219200;
	mov.b64 	%fd42, {%r27, %r28};
	mov.b32 	%r29, -2147483648;
	mov.b64 	%fd43, {%r29, %r28};
	sub.f64 	%fd44, %fd42, %fd43;
	fma.rn.f64 	%fd45, %fd44, 0d3FE62E42FEFA39EF, %fd26;
	fma.rn.f64 	%fd46, %fd44, 0dBFE62E42FEFA39EF, %fd45;
	sub.f64 	%fd47, %fd46, %fd26;
	sub.f64 	%fd48, %fd41, %fd47;
	fma.rn.f64 	%fd49, %fd44, 0d3C7ABC9E3B39803F, %fd48;
	add.f64 	%fd61, %fd45, %fd49;
	bra.uni 	$L__BB4_8;
$L__BB4_7:
	fma.rn.f64 	%fd17, %fd59, 0d7FF0000000000000, 0d7FF0000000000000;
	{
	.reg .b32 %temp; 
	mov.b64 	{%temp, %r19}, %fd59;
	}
	and.b32  	%r20, %r19, 2147483647;
	setp.eq.s32 	%p4, %r20, 0;
	selp.f64 	%fd61, 0dFFF0000000000000, %fd17, %p4;
$L__BB4_8:
	add.f64 	%fd50, %fd61, 0dBFF0000000000000;
	div.rn.f64 	%fd51, %fd1, %fd2;
	add.f64 	%fd52, %fd51, %fd50;
	mul.f64 	%fd53, %fd3, %fd3;
	div.rn.f64 	%fd54, %fd53, %fd2;
	add.f64 	%fd55, %fd54, %fd52;
	mul.f64 	%fd56, %fd55, 0d3FE0000000000000;
	setp.num.f64 	%p6, %fd56, %fd56;
	max.f64 	%fd57, %fd56, 0d0000000000000000;
	selp.f64 	%fd58, %fd57, 0d0000000000000000, %p6;
	cvta.to.global.u64 	%rd15, %rd5;
	add.s64 	%rd17, %rd15, %rd10;
	st.global.f64 	[%rd17], %fd58;
$L__BB4_9:
	ret;

}
	// .globl	accuracy_kernel
.visible .entry accuracy_kernel(
	.param .u64 .ptr .align 1 accuracy_kernel_param_0,
	.param .u64 .ptr .align 1 accuracy_kernel_param_1,
	.param .u64 .ptr .align 1 accuracy_kernel_param_2,
	.param .u32 accuracy_kernel_param_3
)
{
	.reg .pred 	%p<6>;
	.reg .b32 	%r<34>;
	.reg .b64 	%rd<12>;
	.reg .b64 	%fd<54>;

	ld.param.u64 	%rd1, [accuracy_kernel_param_0];
	ld.param.u64 	%rd2, [accuracy_kernel_param_1];
	ld.param.u64 	%rd3, [accuracy_kernel_param_2];
	ld.param.u32 	%r12, [accuracy_kernel_param_3];
	mov.u32 	%r13, %ctaid.x;
	mov.u32 	%r14, %ntid.x;
	mov.u32 	%r15, %tid.x;
	mad.lo.s32 	%r1, %r13, %r14, %r15;
	setp.ge.s32 	%p1, %r1, %r12;
	@%p1 bra 	$L__BB5_9;
	cvta.to.global.u64 	%rd4, %rd2;
	cvta.to.global.u64 	%rd5, %rd1;
	mul.wide.s32 	%rd6, %r1, 8;
	add.s64 	%rd7, %rd4, %rd6;
	ld.global.f64 	%fd11, [%rd7];
	max.f64 	%fd12, %fd11, 0d3DDB7CDFD9D7BDBB;
	add.s64 	%rd8, %rd5, %rd6;
	ld.global.f64 	%fd13, [%rd8];
	mul.f64 	%fd14, %fd13, %fd13;
	mul.f64 	%fd1, %fd12, %fd14;
	mov.f64 	%fd15, 0d401921FB54442D18;
	div.rn.f64 	%fd51, %fd15, %fd12;
	{
	.reg .b32 %temp; 
	mov.b64 	{%temp, %r30}, %fd51;
	}
	{
	.reg .b32 %temp; 
	mov.b64 	{%r31, %temp}, %fd51;
	}
	setp.gt.s32 	%p2, %r30, 1048575;
	mov.b32 	%r32, -1023;
	@%p2 bra 	$L__BB5_3;
	mul.f64 	%fd51, %fd51, 0d4350000000000000;
	{
	.reg .b32 %temp; 
	mov.b64 	{%temp, %r30}, %fd51;
	}
	{
	.reg .b32 %temp; 
	mov.b64 	{%r31, %temp}, %fd51;
	}
	mov.b32 	%r32, -1077;
$L__BB5_3:
	add.s32 	%r18, %r30, -1;
	setp.gt.u32 	%p3, %r18, 2146435070;
	@%p3 bra 	$L__BB5_7;
	shr.u32 	%r21, %r30, 20;
	add.s32 	%r33, %r32, %r21;
	and.b32  	%r22, %r30, 1048575;
	or.b32  	%r23, %r22, 1072693248;
	mov.b64 	%fd52, {%r31, %r23};
	setp.lt.u32 	%p5, %r23, 1073127583;
	@%p5 bra 	$L__BB5_6;
	{
	.reg .b32 %temp; 
	mov.b64 	{%r24, %temp}, %fd52;
	}
	{
	.reg .b32 %temp; 
	mov.b64 	{%temp, %r25}, %fd52;
	}
	add.s32 	%r26, %r25, -1048576;
	mov.b64 	%fd52, {%r24, %r26};
	add.s32 	%r33, %r33, 1;
$L__BB5_6:
	add.f64 	%fd17, %fd52, 0dBFF0000000000000;
	add.f64 	%fd18, %fd52, 0d3FF0000000000000;
	rcp.approx.ftz.f64 	%fd19, %fd18;
	neg.f64 	%fd20, %fd18;
	fma.rn.f64 	%fd21, %fd20, %fd19, 0d3FF0000000000000;
	fma.rn.f64 	%fd22, %fd21, %fd21, %fd21;
	fma.rn.f64 	%fd23, %fd22, %fd19, %fd19;
	mul.f64 	%fd24, %fd17, %fd23;
	fma.rn.f64 	%fd25, %fd17, %fd23, %fd24;
	mul.f64 	%fd26, %fd25, %fd25;
	fma.rn.f64 	%fd27, %fd26, 0d3EB1380B3AE80F1E, 0d3ED0EE258B7A8B04;
	fma.rn.f64 	%fd28, %fd27, %fd26, 0d3EF3B2669F02676F;
	fma.rn.f64 	%fd29, %fd28, %fd26, 0d3F1745CBA9AB0956;
	fma.rn.f64 	%fd30, %fd29, %fd26, 0d3F3C71C72D1B5154;
	fma.rn.f64 	%fd31, %fd30, %fd26, 0d3F624924923BE72D;
	fma.rn.f64 	%fd32, %fd31, %fd26, 0d3F8999999999A3C4;
	fma.rn.f64 	%fd33, %fd32, %fd26, 0d3FB5555555555554;
	sub.f64 	%fd34, %fd17, %fd25;
	add.f64 	%fd35, %fd34, %fd34;
	neg.f64 	%fd36, %fd25;
	fma.rn.f64 	%fd37, %fd36, %fd17, %fd35;
	mul.f64 	%fd38, %fd23, %fd37;
	mul.f64 	%fd39, %fd26, %fd33;
	fma.rn.f64 	%fd40, %fd39, %fd25, %fd38;
	xor.b32  	%r27, %r33, -2147483648;
	mov.b32 	%r28, 1127219200;
	mov.b64 	%fd41, {%r27, %r28};
	mov.b32 	%r29, -2147483648;
	mov.b64 	%fd42, {%r29, %r28};
	sub.f64 	%fd43, %fd41, %fd42;
	fma.rn.f64 	%fd44, %fd43, 0d3FE62E42FEFA39EF, %fd25;
	fma.rn.f64 	%fd45, %fd43, 0dBFE62E42FEFA39EF, %fd44;
	sub.f64 	%fd46, %fd45, %fd25;
	sub.f64 	%fd47, %fd40, %fd46;
	fma.rn.f64 	%fd48, %fd43, 0d3C7ABC9E3B39803F, %fd47;
	add.f64 	%fd53, %fd44, %fd48;
	bra.uni 	$L__BB5_8;
$L__BB5_7:
	fma.rn.f64 	%fd16, %fd51, 0d7FF0000000000000, 0d7FF0000000000000;
	{
	.reg .b32 %temp; 
	mov.b64 	{%temp, %r19}, %fd51;
	}
	and.b32  	%r20, %r19, 2147483647;
	setp.eq.s32 	%p4, %r20, 0;
	selp.f64 	%fd53, 0dFFF0000000000000, %fd16, %p4;
$L__BB5_8:
	add.f64 	%fd49, %fd1, %fd53;
	mul.f64 	%fd50, %fd49, 0dBFE0000000000000;
	cvta.to.global.u64 	%rd9, %rd3;
	add.s64 	%rd11, %rd9, %rd6;
	st.global.f64 	[%rd11], %fd50;
$L__BB5_9:
	ret;

}
	// .globl	sum_reduction_kernel
.visible .entry sum_reduction_kernel(
	.param .u64 .ptr .align 1 sum_reduction_kernel_param_0,
	.param .u64 .ptr .align 1 sum_reduction_kernel_param_1,
	.param .u32 sum_reduction_kernel_param_2
)
{
	.reg .pred 	%p<6>;
	.reg .b32 	%r<14>;
	.reg .b64 	%rd<7>;
	.reg .b64 	%fd<10>;

	ld.param.u64 	%rd1, [sum_reduction_kernel_param_0];
	ld.param.u64 	%rd2, [sum_reduction_kernel_param_1];
	ld.param.u32 	%r7, [sum_reduction_kernel_param_2];
	mov.u32 	%r1, %tid.x;
	mov.u32 	%r8, %ctaid.x;
	mov.u32 	%r13, %ntid.x;
	mad.lo.s32 	%r3, %r8, %r13, %r1;
	setp.ge.u32 	%p1, %r3, %r7;
	mov.f64 	%fd9, 0d0000000000000000;
	@%p1 bra 	$L__BB6_2;
	cvta.to.global.u64 	%rd3, %rd1;
	mul.wide.u32 	%rd4, %r3, 8;
	add.s64 	%rd5, %rd3, %rd4;
	ld.global.f64 	%fd9, [%rd5];
$L__BB6_2:
	shl.b32 	%r9, %r1, 3;
	mov.u32 	%r10, sdata;
	add.s32 	%r4, %r10, %r9;
	st.shared.f64 	[%r4], %fd9;
	bar.sync 	0;
	setp.lt.u32 	%p2, %r13, 2;
	@%p2 bra 	$L__BB6_6;
$L__BB6_3:
	shr.u32 	%r6, %r13, 1;
	setp.ge.u32 	%p3, %r1, %r6;
	@%p3 bra 	$L__BB6_5;
	shl.b32 	%r11, %r6, 3;
	add.s32 	%r12, %r4, %r11;
	ld.shared.f64 	%fd4, [%r12];
	ld.shared.f64 	%fd5, [%r4];
	add.f64 	%fd6, %fd4, %fd5;
	st.shared.f64 	[%r4], %fd6;
$L__BB6_5:
	bar.sync 	0;
	setp.gt.u32 	%p4, %r13, 3;
	mov.u32 	%r13, %r6;
	@%p4 bra 	$L__BB6_3;
$L__BB6_6:
	setp.ne.s32 	%p5, %r1, 0;
	@%p5 bra 	$L__BB6_8;
	ld.shared.f64 	%fd7, [sdata];
	cvta.to.global.u64 	%rd6, %rd2;
	atom.global.add.f64 	%fd8, [%rd6], %fd7;
$L__BB6_8:
	ret;

}
	// .globl	axpby_kernel
.visible .entry axpby_kernel(
	.param .u64 .ptr .align 1 axpby_kernel_param_0,
	.param .u64 .ptr .align 1 axpby_kernel_param_1,
	.param .f64 axpby_kernel_param_2,
	.param .f64 axpby_kernel_param_3,
	.param .u32 axpby_kernel_param_4
)
{
	.reg .pred 	%p<2>;
	.reg .b32 	%r<6>;
	.reg .b64 	%rd<8>;
	.reg .b64 	%fd<7>;

	ld.param.u64 	%rd1, [axpby_kernel_param_0];
	ld.param.u64 	%rd2, [axpby_kernel_param_1];
	ld.param.f64 	%fd1, [axpby_kernel_param_2];
	ld.param.f64 	%fd2, [axpby_kernel_param_3];
	ld.param.u32 	%r2, [axpby_kernel_param_4];
	mov.u32 	%r3, %ctaid.x;
	mov.u32 	%r4, %ntid.x;
	mov.u32 	%r5, %tid.x;
	mad.lo.s32 	%r1, %r3, %r4, %r5;
	setp.ge.s32 	%p1, %r1, %r2;
	@%p1 bra 	$L__BB7_2;
	cvta.to.global.u64 	%rd3, %rd1;
	cvta.to.global.u64 	%rd4, %rd2;
	mul.wide.s32 	%rd5, %r1, 8;
	add.s64 	%rd6, %rd3, %rd5;
	ld.global.f64 	%fd3, [%rd6];
	add.s64 	%rd7, %rd4, %rd5;
	ld.global.f64 	%fd4, [%rd7];
	mul.f64 	%fd5, %fd2, %fd4;
	fma.rn.f64 	%fd6, %fd1, %fd3, %fd5;
	st.global.f64 	[%rd7], %fd6;
$L__BB7_2:
	ret;

}
	// .globl	init_amplitudes_kernel
.visible .entry init_amplitudes_kernel(
	.param .u64 .ptr .align 1 init_amplitudes_kernel_param_0,
	.param .u32 init_amplitudes_kernel_param_1,
	.param .u32 init_amplitudes_kernel_param_2
)
{
	.reg .pred 	%p<2>;
	.reg .b32 	%r<8>;
	.reg .b64 	%rd<5>;
	.reg .b64 	%fd<4>;

	ld.param.u64 	%rd1, [init_amplitudes_kernel_param_0];
	ld.param.u32 	%r3, [init_amplitudes_kernel_param_1];
	ld.param.u32 	%r2, [init_amplitudes_kernel_param_2];
	mov.u32 	%r4, %ctaid.x;
	mov.u32 	%r5, %ntid.x;
	mov.u32 	%r6, %tid.x;
	mad.lo.s32 	%r1, %r4, %r5, %r6;
	mul.lo.s32 	%r7, %r2, %r3;
	setp.ge.s32 	%p1, %r1, %r7;
	@%p1 bra 	$L__BB8_2;
	cvta.to.global.u64 	%rd2, %rd1;
	cvt.rn.f64.s32 	%fd1, %r2;
	sqrt.rn.f64 	%fd2, %fd1;
	rcp.rn.f64 	%fd3, %fd2;
	mul.wide.s32 	%rd3, %r1, 8;
	add.s64 	%rd4, %rd2, %rd3;
	st.global.f64 	[%rd4], %fd3;
$L__BB8_2:
	ret;

}
	// .globl	compute_vertex_uncertainty
.visible .entry compute_vertex_uncertainty(
	.param .u64 .ptr .align 1 compute_vertex_uncertainty_param_0,
	.param .u64 .ptr .align 1 compute_vertex_uncertainty_param_1,
	.param .u64 .ptr .align 1 compute_vertex_uncertainty_param_2,
	.param .u64 .ptr .align 1 compute_vertex_uncertainty_param_3,
	.param .u64 .ptr .align 1 compute_vertex_uncertainty_param_4,
	.param .u32 compute_vertex_uncertainty_param_5
)
{
	.reg .pred 	%p<10>;
	.reg .b32 	%r<41>;
	.reg .b64 	%rd<28>;
	.reg .b64 	%fd<22>;

	ld.param.u64 	%rd6, [compute_vertex_uncertainty_param_0];
	ld.param.u64 	%rd7, [compute_vertex_uncertainty_param_1];
	ld.param.u64 	%rd3, [compute_vertex_uncertainty_param_2];
	ld.param.u64 	%rd4, [compute_vertex_uncertainty_param_3];
	ld.param.u64 	%rd5, [compute_vertex_uncertainty_param_4];
	ld.param.u32 	%r23, [compute_vertex_uncertainty_param_5];
	cvta.to.global.u64 	%rd1, %rd7;
	cvta.to.global.u64 	%rd2, %rd6;
	mov.u32 	%r24, %ctaid.x;
	mov.u32 	%r25, %ntid.x;
	mov.u32 	%r26, %tid.x;
	mad.lo.s32 	%r1, %r24, %r25, %r26;
	setp.ge.s32 	%p1, %r1, %r23;
	mov.f64 	%fd21, 0d0000000000000000;
	@%p1 bra 	$L__BB9_15;
	cvta.to.global.u64 	%rd8, %rd3;
	cvta.to.global.u64 	%rd9, %rd4;
	mul.wide.s32 	%rd10, %r1, 4;
	add.s64 	%rd11, %rd2, %rd10;
	ld.global.u32 	%r2, [%rd11];
	ld.global.u32 	%r3, [%rd11+4];
	sub.s32 	%r4, %r3, %r2;
	mul.wide.s32 	%rd12, %r1, 8;
	add.s64 	%rd13, %rd8, %rd12;
	ld.global.f64 	%fd8, [%rd13];
	max.f64 	%fd1, %fd8, 0d3DDB7CDFD9D7BDBB;
	add.s64 	%rd14, %rd9, %rd12;
	ld.global.f64 	%fd2, [%rd14];
	setp.lt.u32 	%p2, %r4, 2;
	@%p2 bra 	$L__BB9_14;
	setp.ge.u32 	%p3, %r2, %r3;
	mov.f64 	%fd20, 0d0000000000000000;
	@%p3 bra 	$L__BB9_12;
	sub.s32 	%r5, %r2, %r3;
	mov.b32 	%r36, 0;
	mov.u32 	%r33, %r2;
$L__BB9_4:
	mul.wide.u32 	%rd15, %r33, 4;
	add.s64 	%rd16, %rd1, %rd15;
	ld.global.u32 	%r28, [%rd16];
	mul.wide.u32 	%rd17, %r28, 4;
	add.s64 	%rd18, %rd2, %rd17;
	ld.global.u32 	%r35, [%rd18];
	add.s32 	%r29, %r28, 1;
	mul.wide.u32 	%rd19, %r29, 4;
	add.s64 	%rd20, %rd2, %rd19;
	ld.global.u32 	%r9, [%rd20];
	setp.ge.u32 	%p4, %r35, %r9;
	@%p4 bra 	$L__BB9_10;
$L__BB9_5:
	mul.wide.u32 	%rd21, %r35, 4;
	add.s64 	%rd22, %rd1, %rd21;
	ld.global.u32 	%r12, [%rd22];
	mov.u32 	%r37, %r5;
	mov.u32 	%r38, %r2;
	bra.uni 	$L__BB9_7;
$L__BB9_6:
	add.s32 	%r38, %r38, 1;
	add.s32 	%r37, %r37, 1;
	setp.eq.s32 	%p6, %r37, 0;
	@%p6 bra 	$L__BB9_9;
$L__BB9_7:
	mul.wide.u32 	%rd23, %r38, 4;
	add.s64 	%rd24, %rd1, %rd23;
	ld.global.u32 	%r30, [%rd24];
	setp.ne.s32 	%p5, %r30, %r12;
	@%p5 bra 	$L__BB9_6;
	add.s32 	%r36, %r36, 1;
$L__BB9_9:
	add.s32 	%r35, %r35, 1;
	setp.ne.s32 	%p7, %r35, %r9;
	@%p7 bra 	$L__BB9_5;
$L__BB9_10:
	add.s32 	%r33, %r33, 1;
	setp.ne.s32 	%p8, %r33, %r3;
	@%p8 bra 	$L__BB9_4;
	cvt.rn.f64.u32 	%fd20, %r36;
$L__BB9_12:
	add.s32 	%r31, %r4, -1;
	mul.lo.s32 	%r22, %r31, %r4;
	setp.lt.u32 	%p9, %r22, 2;
	@%p9 bra 	$L__BB9_14;
	shr.u32 	%r32, %r22, 1;
	cvt.rn.f64.u32 	%fd11, %r32;
	div.rn.f64 	%fd12, %fd20, %fd11;
	mul.f64 	%fd21, %fd12, 0d3FE0000000000000;
$L__BB9_14:
	mov.f64 	%fd13, 0d3FF0000000000000;
	sub.f64 	%fd14, %fd13, %fd21;
	add.f64 	%fd15, %fd2, 0d3FF0000000000000;
	rcp.rn.f64 	%fd16, %fd1;
	mul.f64 	%fd17, %fd16, %fd15;
	mul.f64 	%fd18, %fd17, %fd14;
	cvta.to.global.u64 	%rd25, %rd5;
	add.s64 	%rd27, %rd25, %rd12;
	st.global.f64 	[%rd27], %fd18;
$L__BB9_15:
	ret;

}


// ===== COMPILED SASS (sm_100) =====

	.target	sm_100

	.elftype	@"ET_EXEC"


//--------------------- .note.nv.tkinfo           --------------------------
	.section	.note.nv.tkinfo,"",@"SHT_NOTE"
	.sectionflags	@"SHF_NOTE_NV_TKINFO"
	.tkinfo
        /*0018*/ 	.word	0x00000002
        /*0030*/ 	.string	""
        /*0030*/ 	.string	"ptxas"
        /*0030*/ 	.string	"Cuda compilation tools, release 13.0, V13.0.88"
        /*0030*/ 	.string	"Build cuda_13.0.r13.0/compiler.36424714_0"
        /*0030*/ 	.string	"-arch sm_100 -m 64 "



//--------------------- .note.nv.cuinfo           --------------------------
	.section	.note.nv.cuinfo,"",@"SHT_NOTE"
	.sectionflags	@"SHF_NOTE_NV_CUINFO"
        /*0018*/ 	.short	0x0002
        /*001a*/ 	.short	0x0064
        /*001c*/ 	.short	0x0082
	.zero		2


//--------------------- .nv.info                  --------------------------
	.section	.nv.info,"",@"SHT_CUDA_INFO"
	.align	4


	//----- nvinfo : EIATTR_REGCOUNT
	.align		4
        /*0000*/ 	.byte	0x04, 0x2f
        /*0002*/ 	.short	(.L_1 - .L_0)
	.align		4
.L_0:
        /*0004*/ 	.word	index@(gemv_kernel)
        /*0008*/ 	.word	0x00000020


	//----- nvinfo : EIATTR_FRAME_SIZE
	.align		4
.L_1:
        /*000c*/ 	.byte	0x04, 0x11
        /*000e*/ 	.short	(.L_3 - .L_2)
	.align		4
.L_2:
        /*0010*/ 	.word	index@(gemv_kernel)
        /*0014*/ 	.word	0x00000000


	//----- nvinfo : EIATTR_REGCOUNT
	.align		4
.L_3:
        /*0018*/ 	.byte	0x04, 0x2f
        /*001a*/ 	.short	(.L_5 - .L_4)
	.align		4
.L_4:
        /*001c*/ 	.word	index@(prediction_error_kernel)
        /*0020*/ 	.word	0x00000010


	//----- nvinfo : EIATTR_FRAME_SIZE
	.align		4
.L_5:
        /*0024*/ 	.byte	0x04, 0x11
        /*0026*/ 	.short	(.L_7 - .L_6)
	.align		4
.L_6:
        /*0028*/ 	.word	index@(prediction_error_kernel)
        /*002c*/ 	.word	0x00000000


	//----- nvinfo : EIATTR_REGCOUNT
	.align		4
.L_7:
        /*0030*/ 	.byte	0x04, 0x2f
        /*0032*/ 	.short	(.L_9 - .L_8)
	.align		4
.L_8:
        /*0034*/ 	.word	index@(belief_update_kernel)
        /*0038*/ 	.word	0x0000000e


	//----- nvinfo : EIATTR_FRAME_SIZE
	.align		4
.L_9:
        /*003c*/ 	.byte	0x04, 0x11
        /*003e*/ 	.short	(.L_11 - .L_10)
	.align		4
.L_10:
        /*0040*/ 	.word	index@(belief_update_kernel)
        /*0044*/ 	.word	0x00000000


	//----- nvinfo : EIATTR_REGCOUNT
	.align		4
.L_11:
        /*0048*/ 	.byte	0x04, 0x2f
        /*004a*/ 	.short	(.L_13 - .L_12)
	.align		4
.L_12:
        /*004c*/ 	.word	index@(precision_weight_kernel)
        /*0050*/ 	.word	0x00000012


	//----- nvinfo : EIATTR_FRAME_SIZE
	.align		4
.L_13:
        /*0054*/ 	.byte	0x04, 0x11
        /*0056*/ 	.short	(.L_15 - .L_14)
	.align		4
.L_14:
        /*0058*/ 	.word	index@(precision_weight_kernel)
        /*005c*/ 	.word	0x00000000


	//----- nvinfo : EIATTR_REGCOUNT
	.align		4
.L_15:
        /*0060*/ 	.byte	0x04, 0x2f
        /*0062*/ 	.short	(.L_17 - .L_16)
	.align		4
.L_16:
        /*0064*/ 	.word	index@(kl_divergence_kernel)
        /*0068*/ 	.word	0x00000020


	//----- nvinfo : EIATTR_FRAME_SIZE
	.align		4
.L_17:
        /*006c*/ 	.byte	0x04, 0x11
        /*006e*/ 	.short	(.L_19 - .L_18)
	.align		4
.L_18:
        /*0070*/ 	.word	index@($__internal_5_$__cuda_sm20_div_rn_f64_full)
        /*0074*/ 	.word	0x00000000


	//----- nvinfo : EIATTR_FRAME_SIZE
	.align		4
.L_19:
        /*0078*/ 	.byte	0x04, 0x11
        /*007a*/ 	.short	(.L_21 - .L_20)
	.align		4
.L_20:
        /*007c*/ 	.word	index@(kl_divergence_kernel)
        /*0080*/ 	.word	0x00000000


	//----- nvinfo : EIATTR_REGCOUNT
	.align		4
.L_21:
        /*0084*/ 	.byte	0x04, 0x2f
        /*0086*/ 	.short	(.L_23 - .L_22)
	.align		4
.L_22:
        /*0088*/ 	.word	index@(accuracy_kernel)
        /*008c*/ 	.word	0x00000017


	//----- nvinfo : EIATTR_FRAME_SIZE
	.align		4
.L_23:
        /*0090*/ 	.byte	0x04, 0x11
        /*0092*/ 	.short	(.L_25 - .L_24)
	.align		4
.L_24:
        /*0094*/ 	.word	index@($__internal_4_$__cuda_sm20_div_rn_f64_full)
        /*0098*/ 	.word	0x00000000


	//----- nvinfo : EIATTR_FRAME_SIZE
	.align		4
.L_25:
        /*009c*/ 	.byte	0x04, 0x11
        /*009e*/ 	.short	(.L_27 - .L_26)
	.align		4
.L_26:
        /*00a0*/ 	.word	index@(accuracy_kernel)
        /*00a4*/ 	.word	0x00000000


	//----- nvinfo : EIATTR_REGCOUNT
	.align		4
.L_27:
        /*00a8*/ 	.byte	0x04, 0x2f
        /*00aa*/ 	.short	(.L_29 - .L_28)
	.align		4
.L_28:
        /*00ac*/ 	.word	index@(sum_reduction_kernel)
        /*00b0*/ 	.word	0x0000000c


	//----- nvinfo : EIATTR_FRAME_SIZE
	.align		4
.L_29:
        /*00b4*/ 	.byte	0x04, 0x11
        /*00b6*/ 	.short	(.L_31 - .L_30)
	.align		4
.L_30:
        /*00b8*/ 	.word	index@(sum_reduction_kernel)
        /*00bc*/ 	.word	0x00000000


	//----- nvinfo : EIATTR_REGCOUNT
	.align		4
.L_31:
        /*00c0*/ 	.byte	0x04, 0x2f
        /*00c2*/ 	.short	(.L_33 - .L_32)
	.align		4
.L_32:
        /*00c4*/ 	.word	index@(axpby_kernel)
        /*00c8*/ 	.word	0x0000000c


	//----- nvinfo : EIATTR_FRAME_SIZE
	.align		4
.L_33:
        /*00cc*/ 	.byte	0x04, 0x11
        /*00ce*/ 	.short	(.L_35 - .L_34)
	.align		4
.L_34:
        /*00d0*/ 	.word	index@(axpby_kernel)
        /*00d4*/ 	.word	0x00000000


	//----- nvinfo : EIATTR_REGCOUNT
	.align		4
.L_35:
        /*00d8*/ 	.byte	0x04, 0x2f
        /*00da*/ 	.short	(.L_37 - .L_36)
	.align		4
.L_36:
        /*00dc*/ 	.word	index@(init_amplitudes_kernel)
        /*00e0*/ 	.word	0x00000012


	//----- nvinfo : EIATTR_FRAME_SIZE
	.align		4
.L_37:
        /*00e4*/ 	.byte	0x04, 0x11
        /*00e6*/ 	.short	(.L_39 - .L_38)
	.align		4
.L_38:
        /*00e8*/ 	.word	index@($__internal_3_$__cuda_sm20_dsqrt_rn_f64_mediumpath_v1)
        /*00ec*/ 	.word	0x00000000


	//----- nvinfo : EIATTR_FRAME_SIZE
	.align		4
.L_39:
        /*00f0*/ 	.byte	0x04, 0x11
        /*00f2*/ 	.short	(.L_41 - .L_40)
	.align		4
.L_40:
        /*00f4*/ 	.word	index@($__internal_2_$__cuda_sm20_dblrcp_rn_slowpath_v3)
        /*00f8*/ 	.word	0x00000000


	//----- nvinfo : EIATTR_FRAME_SIZE
	.align		4
.L_41:
        /*00fc*/ 	.byte	0x04, 0x11
        /*00fe*/ 	.short	(.L_43 - .L_42)
	.align		4
.L_42:
        /*0100*/ 	.word	index@(init_amplitudes_kernel)
        /*0104*/ 	.word	0x00000000


	//----- nvinfo : EIATTR_REGCOUNT
	.align		4
.L_43:
        /*0108*/ 	.byte	0x04, 0x2f
        /*010a*/ 	.short	(.L_45 - .L_44)
	.align		4
.L_44:
        /*010c*/ 	.word	index@(compute_vertex_uncertainty)
        /*0110*/ 	.word	0x0000001c


	//----- nvinfo : EIATTR_FRAME_SIZE
	.align		4
.L_45:
        /*0114*/ 	.byte	0x04, 0x11
        /*0116*/ 	.short	(.L_47 - .L_46)
	.align		4
.L_46:
        /*0118*/ 	.word	index@($__internal_1_$__cuda_sm20_div_rn_f64_full)
        /*011c*/ 	.word	0x00000000


	//----- nvinfo : EIATTR_FRAME_SIZE
	.align		4
.L_47:
        /*0120*/ 	.byte	0x04, 0x11
        /*0122*/ 	.short	(.L_49 - .L_48)
	.align		4
.L_48:
        /*0124*/ 	.word	index@($__internal_0_$__cuda_sm20_dblrcp_rn_slowpath_v3)
        /*0128*/ 	.word	0x00000000


	//----- nvinfo : EIATTR_FRAME_SIZE
	.align		4
.L_49:
        /*012c*/ 	.byte	0x04, 0x11
        /*012e*/ 	.short	(.L_51 - .L_50)
	.align		4
.L_50:
        /*0130*/ 	.word	index@(compute_vertex_uncertainty)
        /*0134*/ 	.word	0x00000000


	//----- nvinfo : EIATTR_MIN_STACK_SIZE
	.align		4
.L_51:
        /*0138*/ 	.byte	0x04, 0x12
        /*013a*/ 	.short	(.L_53 - .L_52)
	.align		4
.L_52:
        /*013c*/ 	.word	index@(compute_vertex_uncertainty)
        /*0140*/ 	.word	0x00000000


	//----- nvinfo : EIATTR_MIN_STACK_SIZE
	.align		4
.L_53:
        /*0144*/ 	.byte	0x04, 0x12
        /*0146*/ 	.short	(.L_55 - .L_54)
	.align		4
.L_54:
        /*0148*/ 	.word	index@(init_amplitudes_kernel)
        /*014c*/ 	.word	0x00000000


	//----- nvinfo : EIATTR_MIN_STACK_SIZE
	.align		4
.L_55:
        /*0150*/ 	.byte	0x04, 0x12
        /*0152*/ 	.short	(.L_57 - .L_56)
	.align		4
.L_56:
        /*0154*/ 	.word	index@(axpby_kernel)
        /*0158*/ 	.word	0x00000000


	//----- nvinfo : EIATTR_MIN_STACK_SIZE
	.align		4
.L_57:
        /*015c*/ 	.byte	0x04, 0x12
        /*015e*/ 	.short	(.L_59 - .L_58)
	.align		4
.L_58:
        /*0160*/ 	.word	index@(sum_reduction_kernel)
        /*0164*/ 	.word	0x00000000


	//----- nvinfo : EIATTR_MIN_STACK_SIZE
	.align		4
.L_59:
        /*0168*/ 	.byte	0x04, 0x12
        /*016a*/ 	.short	(.L_61 - .L_60)
	.align		4
.L_60:
        /*016c*/ 	.word	index@(accuracy_kernel)
        /*0170*/ 	.word	0x00000000


	//----- nvinfo : EIATTR_MIN_STACK_SIZE
	.align		4
.L_61:
        /*0174*/ 	.byte	0x04, 0x12
        /*0176*/ 	.short	(.L_63 - .L_62)
	.align		4
.L_62:
        /*0178*/ 	.word	index@(kl_divergence_kernel)
        /*017c*/ 	.word	0x00000000


	//----- nvinfo : EIATTR_MIN_STACK_SIZE
	.align		4
.L_63:
        /*0180*/ 	.byte	0x04, 0x12
        /*0182*/ 	.short	(.L_65 - .L_64)
	.align		4
.L_64:
        /*0184*/ 	.word	index@(precision_weight_kernel)
        /*0188*/ 	.word	0x00000000


	//----- nvinfo : EIATTR_MIN_STACK_SIZE
	.align		4
.L_65:
        /*018c*/ 	.byte	0x04, 0x12
        /*018e*/ 	.short	(.L_67 - .L_66)
	.align		4
.L_66:
        /*0190*/ 	.word	index@(belief_update_kernel)
        /*0194*/ 	.word	0x00000000


	//----- nvinfo : EIATTR_MIN_STACK_SIZE
	.align		4
.L_67:
        /*0198*/ 	.byte	0x04, 0x12
        /*019a*/ 	.short	(.L_69 - .L_68)
	.align		4
.L_68:
        /*019c*/ 	.word	index@(prediction_error_kernel)
        /*01a0*/ 	.word	0x00000000


	//----- nvinfo : EIATTR_MIN_STACK_SIZE
	.align		4
.L_69:
        /*01a4*/ 	.byte	0x04, 0x12
        /*01a6*/ 	.short	(.L_71 - .L_70)
	.align		4
.L_70:
        /*01a8*/ 	.word	index@(gemv_kernel)
        /*01ac*/ 	.word	0x00000000
.L_71:


//--------------------- .nv.compat                --------------------------
	.section	.nv.compat,"",@"SHT_CUDA_COMPAT_INFO"
	.align	4
        /*0000*/ 	.byte	0x02, 0x09, 0x00, 0x00, 0x02, 0x02, 0x01, 0x00, 0x02, 0x05, 0x05, 0x00, 0x03, 0x07, 0x01, 0x01
        /*0010*/ 	.byte	0x02, 0x03, 0x00, 0x00, 0x02, 0x06, 0x01, 0x00, 0x04, 0x0b, 0x08, 0x00, 0x01, 0x00, 0x00, 0x00
        /*0020*/ 	.byte	0x00, 0x00, 0x00, 0x00


//--------------------- .nv.info.compute_vertex_uncertainty --------------------------
	.section	.nv.info.compute_vertex_uncertainty,"",@"SHT_CUDA_INFO"
	.sectionflags	@""
	.align	4


	//----- nvinfo : EIATTR_CUDA_API_VERSION
	.align		4
        /*0000*/ 	.byte	0x04, 0x37
        /*0002*/ 	.short	(.L_73 - .L_72)
.L_72:
        /*0004*/ 	.word	0x00000082


	//----- nvinfo : EIATTR_KPARAM_INFO
	.align		4
.L_73:
        /*0008*/ 	.byte	0x04, 0x17
        /*000a*/ 	.short	(.L_75 - .L_74)
.L_74:
        /*000c*/ 	.word	0x00000000
        /*0010*/ 	.short	0x0005
        /*0012*/ 	.short	0x0028
        /*0014*/ 	.byte	0x00, 0xf0, 0x11, 0x00


	//----- nvinfo : EIATTR_KPARAM_INFO
	.align		4
.L_75:
        /*0018*/ 	.byte	0x04, 0x17
        /*001a*/ 	.short	(.L_77 - .L_76)
.L_76:
        /*001c*/ 	.word	0x00000000
        /*0020*/ 	.short	0x0004
        /*0022*/ 	.short	0x0020
        /*0024*/ 	.byte	0x00, 0xf5, 0x21, 0x00


	//----- nvinfo : EIATTR_KPARAM_INFO
	.align		4
.L_77:
        /*0028*/ 	.byte	0x04, 0x17
        /*002a*/ 	.short	(.L_79 - .L_78)
.L_78:
        /*002c*/ 	.word	0x00000000
        /*0030*/ 	.short	0x0003
        /*0032*/ 	.short	0x0018
        /*0034*/ 	.byte	0x00, 0xf5, 0x21, 0x00


	//----- nvinfo : EIATTR_KPARAM_INFO
	.align		4
.L_79:
        /*0038*/ 	.byte	0x04, 0x17
        /*003a*/ 	.short	(.L_81 - .L_80)
.L_80:
        /*003c*/ 	.word	0x00000000
        /*0040*/ 	.short	0x0002
        /*0042*/ 	.short	0x0010
        /*0044*/ 	.byte	0x00, 0xf5, 0x21, 0x00


	//----- nvinfo : EIATTR_KPARAM_INFO
	.align		4
.L_81:
        /*0048*/ 	.byte	0x04, 0x17
        /*004a*/ 	.short	(.L_83 - .L_82)
.L_82:
        /*004c*/ 	.word	0x00000000
        /*0050*/ 	.short	0x0001
        /*0052*/ 	.short	0x0008
        /*0054*/ 	.byte	0x00, 0xf5, 0x21, 0x00


	//----- nvinfo : EIATTR_KPARAM_INFO
	.align		4
.L_83:
        /*0058*/ 	.byte	0x04, 0x17
        /*005a*/ 	.short	(.L_85 - .L_84)
.L_84:
        /*005c*/ 	.word	0x00000000
        /*0060*/ 	.short	0x0000
        /*0062*/ 	.short	0x0000
        /*0064*/ 	.byte	0x00, 0xf5, 0x21, 0x00


	//----- nvinfo : EIATTR_SPARSE_MMA_MASK
	.align		4
.L_85:
        /*0068*/ 	.byte	0x03, 0x50
        /*006a*/ 	.short	0x0000


	//----- nvinfo : EIATTR_MAXREG_COUNT
	.align		4
        /*006c*/ 	.byte	0x03, 0x1b
        /*006e*/ 	.short	0x00ff


	//----- nvinfo : EIATTR_MERCURY_ISA_VERSION
	.align		4
        /*0070*/ 	.byte	0x03, 0x5f
        /*0072*/ 	.short	0x0101


	//----- nvinfo : EIATTR_VRC_CTA_INIT_COUNT
	.align		4
        /*0074*/ 	.byte	0x02, 0x4a
	.zero		1
	.zero		1


	//----- nvinfo : EIATTR_EXIT_INSTR_OFFSETS
	.align		4
        /*0078*/ 	.byte	0x04, 0x1c
        /*007a*/ 	.short	(.L_87 - .L_86)


	//   ....[0]....
.L_86:
        /*007c*/ 	.word	0x00000070


	//   ....[1]....
        /*0080*/ 	.word	0x00000880


	//----- nvinfo : EIATTR_CRS_STACK_SIZE
	.align		4
.L_87:
        /*0084*/ 	.byte	0x04, 0x1e
        /*0086*/ 	.short	(.L_89 - .L_88)
.L_88:
        /*0088*/ 	.word	0x00000000


	//----- nvinfo : EIATTR_CBANK_PARAM_SIZE
	.align		4
.L_89:
        /*008c*/ 	.byte	0x03, 0x19
        /*008e*/ 	.short	0x002c


	//----- nvinfo : EIATTR_PARAM_CBANK
	.align		4
        /*0090*/ 	.byte	0x04, 0x0a
        /*0092*/ 	.short	(.L_91 - .L_90)
	.align		4
.L_90:
        /*0094*/ 	.word	index@(.nv.constant0.compute_vertex_uncertainty)
        /*0098*/ 	.short	0x0380
        /*009a*/ 	.short	0x002c


	//----- nvinfo : EIATTR_SW_WAR
	.align		4
.L_91:
        /*009c*/ 	.byte	0x04, 0x36
        /*009e*/ 	.short	(.L_93 - .L_92)
.L_92:
        /*00a0*/ 	.word	0x00000008
.L_93:


//--------------------- .nv.info.init_amplitudes_kernel --------------------------
	.section	.nv.info.init_amplitudes_kernel,"",@"SHT_CUDA_INFO"
	.sectionflags	@""
	.align	4


	//----- nvinfo : EIATTR_CUDA_API_VERSION
	.align		4
        /*0000*/ 	.byte	0x04, 0x37
        /*0002*/ 	.short	(.L_95 - .L_94)
.L_94:
        /*0004*/ 	.word	0x00000082


	//----- nvinfo : EIATTR_KPARAM_INFO
	.align		4
.L_95:
        /*0008*/ 	.byte	0x04, 0x17
        /*000a*/ 	.short	(.L_97 - .L_96)
.L_96:
        /*000c*/ 	.word	0x00000000
        /*0010*/ 	.short	0x0002
        /*0012*/ 	.short	0x000c
        /*0014*/ 	.byte	0x00, 0xf0, 0x11, 0x00


	//----- nvinfo : EIATTR_KPARAM_INFO
	.align		4
.L_97:
        /*0018*/ 	.byte	0x04, 0x17
        /*001a*/ 	.short	(.L_99 - .L_98)
.L_98:
        /*001c*/ 	.word	0x00000000
        /*0020*/ 	.short	0x0001
        /*0022*/ 	.short	0x0008
        /*0024*/ 	.byte	0x00, 0xf0, 0x11, 0x00


	//----- nvinfo : EIATTR_KPARAM_INFO
	.align		4
.L_99:
        /*0028*/ 	.byte	0x04, 0x17
        /*002a*/ 	.short	(.L_101 - .L_100)
.L_100:
        /*002c*/ 	.word	0x00000000
        /*0030*/ 	.short	0x0000
        /*0032*/ 	.short	0x0000
        /*0034*/ 	.byte	0x00, 0xf5, 0x21, 0x00


	//----- nvinfo : EIATTR_SPARSE_MMA_MASK
	.align		4
.L_101:
        /*0038*/ 	.byte	0x03, 0x50
        /*003a*/ 	.short	0x0000


	//----- nvinfo : EIATTR_MAXREG_COUNT
	.align		4
        /*003c*/ 	.byte	0x03, 0x1b
        /*003e*/ 	.short	0x00ff


	//----- nvinfo : EIATTR_MERCURY_ISA_VERSION
	.align		4
        /*0040*/ 	.byte	0x03, 0x5f
        /*0042*/ 	.short	0x0101


	//----- nvinfo : EIATTR_VRC_CTA_INIT_COUNT
	.align		4
        /*0044*/ 	.byte	0x02, 0x4a
	.zero		1
	.zero		1


	//----- nvinfo : EIATTR_EXIT_INSTR_OFFSETS
	.align		4
        /*0048*/ 	.byte	0x04, 0x1c
        /*004a*/ 	.short	(.L_103 - .L_102)


	//   ....[0]....
.L_102:
        /*004c*/ 	.word	0x00000080


	//   ....[1]....
        /*0050*/ 	.word	0x00000300


	//----- nvinfo : EIATTR_CRS_STACK_SIZE
	.align		4
.L_103:
        /*0054*/ 	.byte	0x04, 0x1e
        /*0056*/ 	.short	(.L_105 - .L_104)
.L_104:
        /*0058*/ 	.word	0x00000000


	//----- nvinfo : EIATTR_CBANK_PARAM_SIZE
	.align		4
.L_105:
        /*005c*/ 	.byte	0x03, 0x19
        /*005e*/ 	.short	0x0010


	//----- nvinfo : EIATTR_PARAM_CBANK
	.align		4
        /*0060*/ 	.byte	0x04, 0x0a
        /*0062*/ 	.short	(.L_107 - .L_106)
	.align		4
.L_106:
        /*0064*/ 	.word	index@(.nv.constant0.init_amplitudes_kernel)
        /*0068*/ 	.short	0x0380
        /*006a*/ 	.short	0x0010


	//----- nvinfo : EIATTR_SW_WAR
	.align		4
.L_107:
        /*006c*/ 	.byte	0x04, 0x36
        /*006e*/ 	.short	(.L_109 - .L_108)
.L_108:
        /*0070*/ 	.word	0x00000008
.L_109:


//--------------------- .nv.info.axpby_kernel     --------------------------
	.section	.nv.info.axpby_kernel,"",@"SHT_CUDA_INFO"
	.sectionflags	@""
	.align	4


	//----- nvinfo : EIATTR_CUDA_API_VERSION
	.align		4
        /*0000*/ 	.byte	0x04, 0x37
        /*0002*/ 	.short	(.L_111 - .L_110)
.L_110:
        /*0004*/ 	.word	0x00000082


	//----- nvinfo : EIATTR_KPARAM_INFO
	.align		4
.L_111:
        /*0008*/ 	.byte	0x04, 0x17
        /*000a*/ 	.short	(.L_113 - .L_112)
.L_112:
        /*000c*/ 	.word	0x00000000
        /*0010*/ 	.short	0x0004
        /*0012*/ 	.short	0x0020
        /*0014*/ 	.byte	0x00, 0xf0, 0x11, 0x00


	//----- nvinfo : EIATTR_KPARAM_INFO
	.align		4
.L_113:
        /*0018*/ 	.byte	0x04, 0x17
        /*001a*/ 	.short	(.L_115 - .L_114)
.L_114:
        /*001c*/ 	.word	0x00000000
        /*0020*/ 	.short	0x0003
        /*0022*/ 	.short	0x0018
        /*0024*/ 	.byte	0x00, 0xf0, 0x21, 0x00


	//----- nvinfo : EIATTR_KPARAM_INFO
	.align		4
.L_115:
        /*0028*/ 	.byte	0x04, 0x17
        /*002a*/ 	.short	(.L_117 - .L_116)
.L_116:
        /*002c*/ 	.word	0x00000000
        /*0030*/ 	.short	0x0002
        /*0032*/ 	.short	0x0010
        /*0034*/ 	.byte	0x00, 0xf0, 0x21, 0x00


	//----- nvinfo : EIATTR_KPARAM_INFO
	.align		4
.L_117:
        /*0038*/ 	.byte	0x04, 0x17
        /*003a*/ 	.short	(.L_119 - .L_118)
.L_118:
        /*003c*/ 	.word	0x00000000
        /*0040*/ 	.short	0x0001
        /*0042*/ 	.short	0x0008
        /*0044*/ 	.byte	0x00, 0xf5, 0x21, 0x00


	//----- nvinfo : EIATTR_KPARAM_INFO
	.align		4
.L_119:
        /*0048*/ 	.byte	0x04, 0x17
        /*004a*/ 	.short	(.L_121 - .L_120)
.L_120:
        /*004c*/ 	.word	0x00000000
        /*0050*/ 	.short	0x0000
        /*0052*/ 	.short	0x0000
        /*0054*/ 	.byte	0x00, 0xf5, 0x21, 0x00


	//----- nvinfo : EIATTR_SPARSE_MMA_MASK
	.align		4
.L_121:
        /*0058*/ 	.byte	0x03, 0x50
        /*005a*/ 	.short	0x0000


	//----- nvinfo : EIATTR_MAXREG_COUNT
	.align		4
        /*005c*/ 	.byte	0x03, 0x1b
        /*005e*/ 	.short	0x00ff


	//----- nvinfo : EIATTR_MERCURY_ISA_VERSION
	.align		4
        /*0060*/ 	.byte	0x03, 0x5f
        /*0062*/ 	.short	0x0101


	//----- nvinfo : EIATTR_VRC_CTA_INIT_COUNT
	.align		4
        /*0064*/ 	.byte	0x02, 0x4a
	.zero		1
	.zero		1


	//----- nvinfo : EIATTR_EXIT_INSTR_OFFSETS
	.align		4
        /*0068*/ 	.byte	0x04, 0x1c
        /*006a*/ 	.short	(.L_123 - .L_122)


	//   ....[0]....
.L_122:
        /*006c*/ 	.word	0x00000070


	//   ....[1]....
        /*0070*/ 	.word	0x00000130


	//----- nvinfo : EIATTR_CBANK_PARAM_SIZE
	.align		4
.L_123:
        /*0074*/ 	.byte	0x03, 0x19
        /*0076*/ 	.short	0x0024


	//----- nvinfo : EIATTR_PARAM_CBANK
	.align		4
        /*0078*/ 	.byte	0x04, 0x0a
        /*007a*/ 	.short	(.L_125 - .L_124)
	.align		4
.L_124:
        /*007c*/ 	.word	index@(.nv.constant0.axpby_kernel)
        /*0080*/ 	.short	0x0380
        /*0082*/ 	.short	0x0024


	//----- nvinfo : EIATTR_SW_WAR
	.align		4
.L_125:
        /*0084*/ 	.byte	0x04, 0x36
        /*0086*/ 	.short	(.L_127 - .L_126)
.L_126:
        /*0088*/ 	.word	0x00000008
.L_127:


//--------------------- .nv.info.sum_reduction_kernel --------------------------
	.section	.nv.info.sum_reduction_kernel,"",@"SHT_CUDA_INFO"
	.sectionflags	@""
	.align	4


	//----- nvinfo : EIATTR_CUDA_API_VERSION
	.align		4
        /*0000*/ 	.byte	0x04, 0x37
        /*0002*/ 	.short	(.L_129 - .L_128)
.L_128:
        /*0004*/ 	.word	0x00000082


	//----- nvinfo : EIATTR_KPARAM_INFO
	.align		4
.L_129:
        /*0008*/ 	.byte	0x04, 0x17
        /*000a*/ 	.short	(.L_131 - .L_130)
.L_130:
        /*000c*/ 	.word	0x00000000
        /*0010*/ 	.short	0x0002
        /*0012*/ 	.short	0x0010
        /*0014*/ 	.byte	0x00, 0xf0, 0x11, 0x00


	//----- nvinfo : EIATTR_KPARAM_INFO
	.align		4
.L_131:
        /*0018*/ 	.byte	0x04, 0x17
        /*001a*/ 	.short	(.L_133 - .L_132)
.L_132:
        /*001c*/ 	.word	0x00000000
        /*0020*/ 	.short	0x0001
        /*0022*/ 	.short	0x0008
        /*0024*/ 	.byte	0x00, 0xf5, 0x21, 0x00


	//----- nvinfo : EIATTR_KPARAM_INFO
	.align		4
.L_133:
        /*0028*/ 	.byte	0x04, 0x17
        /*002a*/ 	.short	(.L_135 - .L_134)
.L_134:
        /*002c*/ 	.word	0x00000000
        /*0030*/ 	.short	0x0000
        /*0032*/ 	.short	0x0000
        /*0034*/ 	.byte	0x00, 0xf5, 0x21, 0x00


	//----- nvinfo : EIATTR_SPARSE_MMA_MASK
	.align		4
.L_135:
        /*0038*/ 	.byte	0x03, 0x50
        /*003a*/ 	.short	0x0000


	//----- nvinfo : EIATTR_MAXREG_COUNT
	.align		4
        /*003c*/ 	.byte	0x03, 0x1b
        /*003e*/ 	.short	0x00ff


	//----- nvinfo : EIATTR_NUM_BARRIERS
	.align		4
        /*0040*/ 	.byte	0x02, 0x4c
        /*0042*/ 	.byte	0x01
	.zero		1


	//----- nvinfo : EIATTR_MERCURY_ISA_VERSION
	.align		4
        /*0044*/ 	.byte	0x03, 0x5f
        /*0046*/ 	.short	0x0101


	//----- nvinfo : EIATTR_VRC_CTA_INIT_COUNT
	.align		4
        /*0048*/ 	.byte	0x02, 0x4a
	.zero		1
	.zero		1


	//----- nvinfo : EIATTR_EXIT_INSTR_OFFSETS
	.align		4
        /*004c*/ 	.byte	0x04, 0x1c
        /*004e*/ 	.short	(.L_137 - .L_136)


	//   ....[0]....
.L_136:
        /*0050*/ 	.word	0x00000200


	//   ....[1]....
        /*0054*/ 	.word	0x00000270


	//----- nvinfo : EIATTR_CBANK_PARAM_SIZE
	.align		4
.L_137:
        /*0058*/ 	.byte	0x03, 0x19
        /*005a*/ 	.short	0x0014


	//----- nvinfo : EIATTR_PARAM_CBANK
	.align		4
        /*005c*/ 	.byte	0x04, 0x0a
        /*005e*/ 	.short	(.L_139 - .L_138)
	.align		4
.L_138:
        /*0060*/ 	.word	index@(.nv.constant0.sum_reduction_kernel)
        /*0064*/ 	.short	0x0380
        /*0066*/ 	.short	0x0014


	//----- nvinfo : EIATTR_SW_WAR
	.align		4
.L_139:
        /*0068*/ 	.byte	0x04, 0x36
        /*006a*/ 	.short	(.L_141 - .L_140)
.L_140:
        /*006c*/ 	.word	0x00000008
.L_141:


//--------------------- .nv.info.accuracy_kernel  --------------------------
	.section	.nv.info.accuracy_kernel,"",@"SHT_CUDA_INFO"
	.sectionflags	@""
	.align	4


	//----- nvinfo : EIATTR_CUDA_API_VERSION
	.align		4
        /*0000*/ 	.byte	0x04, 0x37
        /*0002*/ 	.short	(.L_143 - .L_142)
.L_142:
        /*0004*/ 	.word	0x00000082


	//----- nvinfo : EIATTR_KPARAM_INFO
	.align		4
.L_143:
        /*0008*/ 	.byte	0x04, 0x17
        /*000a*/ 	.short	(.L_145 - .L_144)
.L_144:
        /*000c*/ 	.word	0x00000000
        /*0010*/ 	.short	0x0003
        /*0012*/ 	.short	0x0018
        /*0014*/ 	.byte	0x00, 0xf0, 0x11, 0x00


	//----- nvinfo : EIATTR_KPARAM_INFO
	.align		4
.L_145:
        /*0018*/ 	.byte	0x04, 0x17
        /*001a*/ 	.short	(.L_147 - .L_146)
.L_146:
        /*001c*/ 	.word	0x00000000
        /*0020*/ 	.short	0x0002
        /*0022*/ 	.short	0x0010
        /*0024*/ 	.byte	0x00, 0xf5, 0x21, 0x00


	//----- nvinfo : EIATTR_KPARAM_INFO
	.align		4
.L_147:
        /*0028*/ 	.byte	0x04, 0x17
        /*002a*/ 	.short	(.L_149 - .L_148)
.L_148:
        /*002c*/ 	.word	0x00000000
        /*0030*/ 	.short	0x0001
        /*0032*/ 	.short	0x0008
        /*0034*/ 	.byte	0x00, 0xf5, 0x21, 0x00


	//----- nvinfo : EIATTR_KPARAM_INFO
	.align		4
.L_149:
        /*0038*/ 	.byte	0x04, 0x17
        /*003a*/ 	.short	(.L_151 - .L_150)
.L_150:
        /*003c*/ 	.word	0x00000000
        /*0040*/ 	.short	0x0000
        /*0042*/ 	.short	0x0000
        /*0044*/ 	.byte	0x00, 0xf5, 0x21, 0x00


	//----- nvinfo : EIATTR_SPARSE_MMA_MASK
	.align		4
.L_151:
        /*0048*/ 	.byte	0x03, 0x50
        /*004a*/ 	.short	0x0000


	//----- nvinfo : EIATTR_MAXREG_COUNT
	.align		4
        /*004c*/ 	.byte	0x03, 0x1b
        /*004e*/ 	.short	0x00ff


	//----- nvinfo : EIATTR_MERCURY_ISA_VERSION
	.align		4
        /*0050*/ 	.byte	0x03, 0x5f
        /*0052*/ 	.short	0x0101


	//----- nvinfo : EIATTR_VRC_CTA_INIT_COUNT
	.align		4
        /*0054*/ 	.byte	0x02, 0x4a
	.zero		1
	.zero		1


	//----- nvinfo : EIATTR_EXIT_INSTR_OFFSETS
	.align		4
        /*0058*/ 	.byte	0x04, 0x1c
        /*005a*/ 	.short	(.L_153 - .L_152)


	//   ....[0]....
.L_152:
        /*005c*/ 	.word	0x00000070


	//   ....[1]....
        /*0060*/ 	.word	0x00000870


	//----- nvinfo : EIATTR_CRS_STACK_SIZE
	.align		4
.L_153:
        /*0064*/ 	.byte	0x04, 0x1e
        /*0066*/ 	.short	(.L_155 - .L_154)
.L_154:
        /*0068*/ 	.word	0x00000000


	//----- nvinfo : EIATTR_CBANK_PARAM_SIZE
	.align		4
.L_155:
        /*006c*/ 	.byte	0x03, 0x19
        /*006e*/ 	.short	0x001c


	//----- nvinfo : EIATTR_PARAM_CBANK
	.align		4
        /*0070*/ 	.byte	0x04, 0x0a
        /*0072*/ 	.short	(.L_157 - .L_156)
	.align		4
.L_156:
        /*0074*/ 	.word	index@(.nv.constant0.accuracy_kernel)
        /*0078*/ 	.short	0x0380
        /*007a*/ 	.short	0x001c


	//----- nvinfo : EIATTR_SW_WAR
	.align		4
.L_157:
        /*007c*/ 	.byte	0x04, 0x36
        /*007e*/ 	.short	(.L_159 - .L_158)
.L_158:
        /*0080*/ 	.word	0x00000008
.L_159:


//--------------------- .nv.info.kl_divergence_kernel --------------------------
	.section	.nv.info.kl_divergence_kernel,"",@"SHT_CUDA_INFO"
	.sectionflags	@""
	.align	4


	//----- nvinfo : EIATTR_CUDA_API_VERSION
	.align		4
        /*0000*/ 	.byte	0x04, 0x37
        /*0002*/ 	.short	(.L_161 - .L_160)
.L_160:
        /*0004*/ 	.word	0x00000082


	//----- nvinfo : EIATTR_KPARAM_INFO
	.align		4
.L_161:
        /*0008*/ 	.byte	0x04, 0x17
        /*000a*/ 	.short	(.L_163 - .L_162)
.L_162:
        /*000c*/ 	.word	0x00000000
        /*0010*/ 	.short	0x0005
        /*0012*/ 	.short	0x0028
        /*0014*/ 	.byte	0x00, 0xf0, 0x11, 0x00


	//----- nvinfo : EIATTR_KPARAM_INFO
	.align		4
.L_163:
        /*0018*/ 	.byte	0x04, 0x17
        /*001a*/ 	.short	(.L_165 - .L_164)
.L_164:
        /*001c*/ 	.word	0x00000000
        /*0020*/ 	.short	0x0004
        /*0022*/ 	.short	0x0020
        /*0024*/ 	.byte	0x00, 0xf5, 0x21, 0x00


	//----- nvinfo : EIATTR_KPARAM_INFO
	.align		4
.L_165:
        /*0028*/ 	.byte	0x04, 0x17
        /*002a*/ 	.short	(.L_167 - .L_166)
.L_166:
        /*002c*/ 	.word	0x00000000
        /*0030*/ 	.short	0x0003
        /*0032*/ 	.short	0x0018
        /*0034*/ 	.byte	0x00, 0xf5, 0x21, 0x00


	//----- nvinfo : EIATTR_KPARAM_INFO
	.align		4
.L_167:
        /*0038*/ 	.byte	0x04, 0x17
        /*003a*/ 	.short	(.L_169 - .L_168)
.L_168:
        /*003c*/ 	.word	0x00000000
        /*0040*/ 	.short	0x0002
        /*0042*/ 	.short	0x0010
        /*0044*/ 	.byte	0x00, 0xf5, 0x21, 0x00


	//----- nvinfo : EIATTR_KPARAM_INFO
	.align		4
.L_169:
        /*0048*/ 	.byte	0x04, 0x17
        /*004a*/ 	.short	(.L_171 - .L_170)
.L_170:
        /*004c*/ 	.word	0x00000000
        /*0050*/ 	.short	0x0001
        /*0052*/ 	.short	0x0008
        /*0054*/ 	.byte	0x00, 0xf5, 0x21, 0x00


	//----- nvinfo : EIATTR_KPARAM_INFO
	.align		4
.L_171:
        /*0058*/ 	.byte	0x04, 0x17
        /*005a*/ 	.short	(.L_173 - .L_172)
.L_172:
        /*005c*/ 	.word	0x00000000
        /*0060*/ 	.short	0x0000
        /*0062*/ 	.short	0x0000
        /*0064*/ 	.byte	0x00, 0xf5, 0x21, 0x00


	//----- nvinfo : EIATTR_SPARSE_MMA_MASK
	.align		4
.L_173:
        /*0068*/ 	.byte	0x03, 0x50
        /*006a*/ 	.short	0x0000


	//----- nvinfo : EIATTR_MAXREG_COUNT
	.align		4
        /*006c*/ 	.byte	0x03, 0x1b
        /*006e*/ 	.short	0x00ff


	//----- nvinfo : EIATTR_MERCURY_ISA_VERSION
	.align		4
        /*0070*/ 	.byte	0x03, 0x5f
        /*0072*/ 	.short	0x0101


	//----- nvinfo : EIATTR_VRC_CTA_INIT_COUNT
	.align		4
        /*0074*/ 	.byte	0x02, 0x4a
	.zero		1
	.zero		1


	//----- nvinfo : EIATTR_EXIT_INSTR_OFFSETS
	.align		4
        /*0078*/ 	.byte	0x04, 0x1c
        /*007a*/ 	.short	(.L_175 - .L_174)


	//   ....[0]....
.L_174:
        /*007c*/ 	.word	0x00000070


	//   ....[1]....
        /*0080*/ 	.word	0x00000d40


	//----- nvinfo : EIATTR_CRS_STACK_SIZE
	.align		4
.L_175:
        /*0084*/ 	.byte	0x04, 0x1e
        /*0086*/ 	.short	(.L_177 - .L_176)
.L_176:
        /*0088*/ 	.word	0x00000000


	//----- nvinfo : EIATTR_CBANK_PARAM_SIZE
	.align		4
.L_177:
        /*008c*/ 	.byte	0x03, 0x19
        /*008e*/ 	.short	0x002c


	//----- nvinfo : EIATTR_PARAM_CBANK
	.align		4
        /*0090*/ 	.byte	0x04, 0x0a
        /*0092*/ 	.short	(.L_179 - .L_178)
	.align		4
.L_178:
        /*0094*/ 	.word	index@(.nv.constant0.kl_divergence_kernel)
        /*0098*/ 	.short	0x0380
        /*009a*/ 	.short	0x002c


	//----- nvinfo : EIATTR_SW_WAR
	.align		4
.L_179:
        /*009c*/ 	.byte	0x04, 0x36
        /*009e*/ 	.short	(.L_181 - .L_180)
.L_180:
        /*00a0*/ 	.word	0x00000008
.L_181:


//--------------------- .nv.info.precision_weight_kernel --------------------------
	.section	.nv.info.precision_weight_kernel,"",@"SHT_CUDA_INFO"
	.sectionflags	@""
	.align	4


	//----- nvinfo : EIATTR_CUDA_API_VERSION
	.align		4
        /*0000*/ 	.byte	0x04, 0x37
        /*0002*/ 	.short	(.L_183 - .L_182)
.L_182:
        /*0004*/ 	.word	0x00000082


	//----- nvinfo : EIATTR_KPARAM_INFO
	.align		4
.L_183:
        /*0008*/ 	.byte	0x04, 0x17
        /*000a*/ 	.short	(.L_185 - .L_184)
.L_184:
        /*000c*/ 	.word	0x00000000
        /*0010*/ 	.short	0x0004
        /*0012*/ 	.short	0x0020
        /*0014*/ 	.byte	0x00, 0xf0, 0x11, 0x00


	//----- nvinfo : EIATTR_KPARAM_INFO
	.align		4
.L_185:
        /*0018*/ 	.byte	0x04, 0x17
        /*001a*/ 	.short	(.L_187 - .L_186)
.L_186:
        /*001c*/ 	.word	0x00000000
        /*0020*/ 	.short	0x0003
        /*0022*/ 	.short	0x0018
        /*0024*/ 	.byte	0x00, 0xf5, 0x21, 0x00


	//----- nvinfo : EIATTR_KPARAM_INFO
	.align		4
.L_187:
        /*0028*/ 	.byte	0x04, 0x17
        /*002a*/ 	.short	(.L_189 - .L_188)
.L_188:
        /*002c*/ 	.word	0x00000000
        /*0030*/ 	.short	0x0002
        /*0032*/ 	.short	0x0010
        /*0034*/ 	.byte	0x00, 0xf5, 0x21, 0x00


	//----- nvinfo : EIATTR_KPARAM_INFO
	.align		4
.L_189:
        /*0038*/ 	.byte	0x04, 0x17
        /*003a*/ 	.short	(.L_191 - .L_190)
.L_190:
        /*003c*/ 	.word	0x00000000
        /*0040*/ 	.short	0x0001
        /*0042*/ 	.short	0x0008
        /*0044*/ 	.byte	0x00, 0xf5, 0x21, 0x00


	//----- nvinfo : EIATTR_KPARAM_INFO
	.align		4
.L_191:
        /*0048*/ 	.byte	0x04, 0x17
        /*004a*/ 	.short	(.L_193 - .L_192)
.L_192:
        /*004c*/ 	.word	0x00000000
        /*0050*/ 	.short	0x0000
        /*0052*/ 	.short	0x0000
        /*0054*/ 	.byte	0x00, 0xf5, 0x21, 0x00


	//----- nvinfo : EIATTR_SPARSE_MMA_MASK
	.align		4
.L_193:
        /*0058*/ 	.byte	0x03, 0x50
        /*005a*/ 	.short	0x0000


	//----- nvinfo : EIATTR_MAXREG_COUNT
	.align		4
        /*005c*/ 	.byte	0x03, 0x1b
        /*005e*/ 	.short	0x00ff


	//----- nvinfo : EIATTR_MERCURY_ISA_VERSION
	.align		4
        /*0060*/ 	.byte	0x03, 0x5f
        /*0062*/ 	.short	0x0101


	//----- nvinfo : EIATTR_VRC_CTA_INIT_COUNT
	.align		4
        /*0064*/ 	.byte	0x02, 0x4a
	.zero		1
	.zero		1


	//----- nvinfo : EIATTR_EXIT_INSTR_OFFSETS
	.align		4
        /*0068*/ 	.byte	0x04, 0x1c
        /*006a*/ 	.short	(.L_195 - .L_194)


	//   ....[0]....
.L_194:
        /*006c*/ 	.word	0x00000070


	//   ....[1]....
        /*0070*/ 	.word	0x00000180


	//----- nvinfo : EIATTR_CBANK_PARAM_SIZE
	.align		4
.L_195:
        /*0074*/ 	.byte	0x03, 0x19
        /*0076*/ 	.short	0x0024


	//----- nvinfo : EIATTR_PARAM_CBANK
	.align		4
        /*0078*/ 	.byte	0x04, 0x0a
        /*007a*/ 	.short	(.L_197 - .L_196)
	.align		4
.L_196:
        /*007c*/ 	.word	index@(.nv.constant0.precision_weight_kernel)
        /*0080*/ 	.short	0x0380
        /*0082*/ 	.short	0x0024


	//----- nvinfo : EIATTR_SW_WAR
	.align		4
.L_197:
        /*0084*/ 	.byte	0x04, 0x36
        /*0086*/ 	.short	(.L_199 - .L_198)
.L_198:
        /*0088*/ 	.word	0x00000008
.L_199:


//--------------------- .nv.info.belief_update_kernel --------------------------
	.section	.nv.info.belief_update_kernel,"",@"SHT_CUDA_INFO"
	.sectionflags	@""
	.align	4


	//----- nvinfo : EIATTR_CUDA_API_VERSION
	.align		4
        /*0000*/ 	.byte	0x04, 0x37
        /*0002*/ 	.short	(.L_201 - .L_200)
.L_200:
        /*0004*/ 	.word	0x00000082


	//----- nvinfo : EIATTR_KPARAM_INFO
	.align		4
.L_201:
        /*0008*/ 	.byte	0x04, 0x17
        /*000a*/ 	.short	(.L_203 - .L_202)
.L_202:
        /*000c*/ 	.word	0x00000000
        /*0010*/ 	.short	0x0003
        /*0012*/ 	.short	0x0018
        /*0014*/ 	.byte	0x00, 0xf0, 0x11, 0x00


	//----- nvinfo : EIATTR_KPARAM_INFO
	.align		4
.L_203:
        /*0018*/ 	.byte	0x04, 0x17
        /*001a*/ 	.short	(.L_205 - .L_204)
.L_204:
        /*001c*/ 	.word	0x00000000
        /*0020*/ 	.short	0x0002
        /*0022*/ 	.short	0x0010
        /*0024*/ 	.byte	0x00, 0xf0, 0x21, 0x00


	//----- nvinfo : EIATTR_KPARAM_INFO
	.align		4
.L_205:
        /*0028*/ 	.byte	0x04, 0x17
        /*002a*/ 	.short	(.L_207 - .L_206)
.L_206:
        /*002c*/ 	.word	0x00000000
        /*0030*/ 	.short	0x0001
        /*0032*/ 	.short	0x0008
        /*0034*/ 	.byte	0x00, 0xf5, 0x21, 0x00


	//----- nvinfo : EIATTR_KPARAM_INFO
	.align		4
.L_207:
        /*0038*/ 	.byte	0x04, 0x17
        /*003a*/ 	.short	(.L_209 - .L_208)
.L_208:
        /*003c*/ 	.word	0x00000000
        /*0040*/ 	.short	0x0000
        /*0042*/ 	.short	0x0000
        /*0044*/ 	.byte	0x00, 0xf5, 0x21, 0x00


	//----- nvinfo : EIATTR_SPARSE_MMA_MASK
	.align		4
.L_209:
        /*0048*/ 	.byte	0x03, 0x50
        /*004a*/ 	.short	0x0000


	//----- nvinfo : EIATTR_MAXREG_COUNT
	.align		4
        /*004c*/ 	.byte	0x03, 0x1b
        /*004e*/ 	.short	0x00ff


	//----- nvinfo : EIATTR_MERCURY_ISA_VERSION
	.align		4
        /*0050*/ 	.byte	0x03, 0x5f
        /*0052*/ 	.short	0x0101


	//----- nvinfo : EIATTR_VRC_CTA_INIT_COUNT
	.align		4
        /*0054*/ 	.byte	0x02, 0x4a
	.zero		1
	.zero		1


	//----- nvinfo : EIATTR_EXIT_INSTR_OFFSETS
	.align		4
        /*0058*/ 	.byte	0x04, 0x1c
        /*005a*/ 	.short	(.L_211 - .L_210)


	//   ....[0]....
.L_210:
        /*005c*/ 	.word	0x00000070


	//   ....[1]....
        /*0060*/ 	.word	0x000001f0


	//----- nvinfo : EIATTR_CBANK_PARAM_SIZE
	.align		4
.L_211:
        /*0064*/ 	.byte	0x03, 0x19
        /*0066*/ 	.short	0x001c


	//----- nvinfo : EIATTR_PARAM_CBANK
	.align		4
        /*0068*/ 	.byte	0x04, 0x0a
        /*006a*/ 	.short	(.L_213 - .L_212)
	.align		4
.L_212:
        /*006c*/ 	.word	index@(.nv.constant0.belief_update_kernel)
        /*0070*/ 	.short	0x0380
        /*0072*/ 	.short	0x001c


	//----- nvinfo : EIATTR_SW_WAR
	.align		4
.L_213:
        /*0074*/ 	.byte	0x04, 0x36
        /*0076*/ 	.short	(.L_215 - .L_214)
.L_214:
        /*0078*/ 	.word	0x00000008
.L_215:


//--------------------- .nv.info.prediction_error_kernel --------------------------
	.section	.nv.info.prediction_error_kernel,"",@"SHT_CUDA_INFO"
	.sectionflags	@""
	.align	4


	//----- nvinfo : EIATTR_CUDA_API_VERSION
	.align		4
        /*0000*/ 	.byte	0x04, 0x37
        /*0002*/ 	.short	(.L_217 - .L_216)
.L_216:
        /*0004*/ 	.word	0x00000082


	//----- nvinfo : EIATTR_KPARAM_INFO
	.align		4
.L_217:
        /*0008*/ 	.byte	0x04, 0x17
        /*000a*/ 	.short	(.L_219 - .L_218)
.L_218:
        /*000c*/ 	.word	0x00000000
        /*0010*/ 	.short	0x0004
        /*0012*/ 	.short	0x0020
        /*0014*/ 	.byte	0x00, 0xf0, 0x11, 0x00


	//----- nvinfo : EIATTR_KPARAM_INFO
	.align		4
.L_219:
        /*0018*/ 	.byte	0x04, 0x17
        /*001a*/ 	.short	(.L_221 - .L_220)
.L_220:
        /*001c*/ 	.word	0x00000000
        /*0020*/ 	.short	0x0003
        /*0022*/ 	.short	0x0018
        /*0024*/ 	.byte	0x00, 0xf5, 0x21, 0x00


	//----- nvinfo : EIATTR_KPARAM_INFO
	.align		4
.L_221:
        /*0028*/ 	.byte	0x04, 0x17
        /*002a*/ 	.short	(.L_223 - .L_222)
.L_222:
        /*002c*/ 	.word	0x00000000
        /*0030*/ 	.short	0x0002
        /*0032*/ 	.short	0x0010
        /*0034*/ 	.byte	0x00, 0xf5, 0x21, 0x00


	//----- nvinfo : EIATTR_KPARAM_INFO
	.align		4
.L_223:
        /*0038*/ 	.byte	0x04, 0x17
        /*003a*/ 	.short	(.L_225 - .L_224)
.L_224:
        /*003c*/ 	.word	0x00000000
        /*0040*/ 	.short	0x0001
        /*0042*/ 	.short	0x0008
        /*0044*/ 	.byte	0x00, 0xf5, 0x21, 0x00


	//----- nvinfo : EIATTR_KPARAM_INFO
	.align		4
.L_225:
        /*0048*/ 	.byte	0x04, 0x17
        /*004a*/ 	.short	(.L_227 - .L_226)
.L_226:
        /*004c*/ 	.word	0x00000000
        /*0050*/ 	.short	0x0000
        /*0052*/ 	.short	0x0000
        /*0054*/ 	.byte	0x00, 0xf5, 0x21, 0x00


	//----- nvinfo : EIATTR_SPARSE_MMA_MASK
	.align		4
.L_227:
        /*0058*/ 	.byte	0x03, 0x50
        /*005a*/ 	.short	0x0000


	//----- nvinfo : EIATTR_MAXREG_COUNT
	.align		4
        /*005c*/ 	.byte	0x03, 0x1b
        /*005e*/ 	.short	0x00ff


	//----- nvinfo : EIATTR_MERCURY_ISA_VERSION
	.align		4
        /*0060*/ 	.byte	0x03, 0x5f
        /*0062*/ 	.short	0x0101


	//----- nvinfo : EIATTR_VRC_CTA_INIT_COUNT
	.align		4
        /*0064*/ 	.byte	0x02, 0x4a
	.zero		1
	.zero		1


	//----- nvinfo : EIATTR_EXIT_INSTR_OFFSETS
	.align		4
        /*0068*/ 	.byte	0x04, 0x1c
        /*006a*/ 	.short	(.L_229 - .L_228)


	//   ....[0]....
.L_228:
        /*006c*/ 	.word	0x00000070


	//   ....[1]....
        /*0070*/ 	.word	0x00000170


	//----- nvinfo : EIATTR_CBANK_PARAM_SIZE
	.align		4
.L_229:
        /*0074*/ 	.byte	0x03, 0x19
        /*0076*/ 	.short	0x0024


	//----- nvinfo : EIATTR_PARAM_CBANK
	.align		4
        /*0078*/ 	.byte	0x04, 0x0a
        /*007a*/ 	.short	(.L_231 - .L_230)
	.align		4
.L_230:
        /*007c*/ 	.word	index@(.nv.constant0.prediction_error_kernel)
        /*0080*/ 	.short	0x0380
        /*0082*/ 	.short	0x0024


	//----- nvinfo : EIATTR_SW_WAR
	.align		4
.L_231:
        /*0084*/ 	.byte	0x04, 0x36
        /*0086*/ 	.short	(.L_233 - .L_232)
.L_232:
        /*0088*/ 	.word	0x00000008
.L_233:


//--------------------- .nv.info.gemv_kernel      --------------------------
	.section	.nv.info.gemv_kernel,"",@"SHT_CUDA_INFO"
	.sectionflags	@""
	.align	4


	//----- nvinfo : EIATTR_CUDA_API_VERSION
	.align		4
        /*0000*/ 	.byte	0x04, 0x37
        /*0002*/ 	.short	(.L_235 - .L_234)
.L_234:
        /*0004*/ 	.word	0x00000082


	//----- nvinfo : EIATTR_KPARAM_INFO
	.align		4
.L_235:
        /*0008*/ 	.byte	0x04, 0x17
        /*000a*/ 	.short	(.L_237 - .L_236)
.L_236:
        /*000c*/ 	.word	0x00000000
        /*0010*/ 	.short	0x0006
        /*0012*/ 	.short	0x002c
        /*0014*/ 	.byte	0x00, 0xf0, 0x11, 0x00


	//----- nvinfo : EIATTR_KPARAM_INFO
	.align		4
.L_237:
        /*0018*/ 	.byte	0x04, 0x17
        /*001a*/ 	.short	(.L_239 - .L_238)
.L_238:
        /*001c*/ 	.word	0x00000000
        /*0020*/ 	.short	0x0005
        /*0022*/ 	.short	0x0028
        /*0024*/ 	.byte	0x00, 0xf0, 0x11, 0x00


	//----- nvinfo : EIATTR_KPARAM_INFO
	.align		4
.L_239:
        /*0028*/ 	.byte	0x04, 0x17
        /*002a*/ 	.short	(.L_241 - .L_240)
.L_240:
        /*002c*/ 	.word	0x00000000
        /*0030*/ 	.short	0x0004
        /*0032*/ 	.short	0x0020
        /*0034*/ 	.byte	0x00, 0xf0, 0x21, 0x00


	//----- nvinfo : EIATTR_KPARAM_INFO
	.align		4
.L_241:
        /*0038*/ 	.byte	0x04, 0x17
        /*003a*/ 	.short	(.L_243 - .L_242)
.L_242:
        /*003c*/ 	.word	0x00000000
        /*0040*/ 	.short	0x0003
        /*0042*/ 	.short	0x0018
        /*0044*/ 	.byte	0x00, 0xf0, 0x21, 0x00


	//----- nvinfo : EIATTR_KPARAM_INFO
	.align		4
.L_243:
        /*0048*/ 	.byte	0x04, 0x17
        /*004a*/ 	.short	(.L_245 - .L_244)
.L_244:
        /*004c*/ 	.word	0x00000000
        /*0050*/ 	.short	0x0002
        /*0052*/ 	.short	0x0010
        /*0054*/ 	.byte	0x00, 0xf5, 0x21, 0x00


	//----- nvinfo : EIATTR_KPARAM_INFO
	.align		4
.L_245:
        /*0058*/ 	.byte	0x04, 0x17
        /*005a*/ 	.short	(.L_247 - .L_246)
.L_246:
        /*005c*/ 	.word	0x00000000
        /*0060*/ 	.short	0x0001
        /*0062*/ 	.short	0x0008
        /*0064*/ 	.byte	0x00, 0xf5, 0x21, 0x00


	//----- nvinfo : EIATTR_KPARAM_INFO
	.align		4
.L_247:
        /*0068*/ 	.byte	0x04, 0x17
        /*006a*/ 	.short	(.L_249 - .L_248)
.L_248:
        /*006c*/ 	.word	0x00000000
        /*0070*/ 	.short	0x0000
        /*0072*/ 	.short	0x0000
        /*0074*/ 	.byte	0x00, 0xf5, 0x21, 0x00


	//----- nvinfo : EIATTR_SPARSE_MMA_MASK
	.align		4
.L_249:
        /*0078*/ 	.byte	0x03, 0x50
        /*007a*/ 	.short	0x0000


	//----- nvinfo : EIATTR_MAXREG_COUNT
	.align		4
        /*007c*/ 	.byte	0x03, 0x1b
        /*007e*/ 	.short	0x00ff


	//----- nvinfo : EIATTR_MERCURY_ISA_VERSION
	.align		4
        /*0080*/ 	.byte	0x03, 0x5f
        /*0082*/ 	.short	0x0101


	//----- nvinfo : EIATTR_VRC_CTA_INIT_COUNT
	.align		4
        /*0084*/ 	.byte	0x02, 0x4a
	.zero		1
	.zero		1


	//----- nvinfo : EIATTR_EXIT_INSTR_OFFSETS
	.align		4
        /*0088*/ 	.byte	0x04, 0x1c
        /*008a*/ 	.short	(.L_251 - .L_250)


	//   ....[0]....
.L_250:
        /*008c*/ 	.word	0x00000070


	//   ....[1]....
        /*0090*/ 	.word	0x00000b10


	//----- nvinfo : EIATTR_CBANK_PARAM_SIZE
	.align		4
.L_251:
        /*0094*/ 	.byte	0x03, 0x19
        /*0096*/ 	.short	0x0030


	//----- nvinfo : EIATTR_PARAM_CBANK
	.align		4
        /*0098*/ 	.byte	0x04, 0x0a
        /*009a*/ 	.short	(.L_253 - .L_252)
	.align		4
.L_252:
        /*009c*/ 	.word	index@(.nv.constant0.gemv_kernel)
        /*00a0*/ 	.short	0x0380
        /*00a2*/ 	.short	0x0030


	//----- nvinfo : EIATTR_SW_WAR
	.align		4
.L_253:
        /*00a4*/ 	.byte	0x04, 0x36
        /*00a6*/ 	.short	(.L_255 - .L_254)
.L_254:
        /*00a8*/ 	.word	0x00000008
.L_255:


//--------------------- .nv.callgraph             --------------------------
	.section	.nv.callgraph,"",@"SHT_CUDA_CALLGRAPH"
	.align	4
	.sectionentsize	8
	.align		4
        /*0000*/ 	.word	0x00000000
	.align		4
        /*0004*/ 	.word	0xffffffff
	.align		4
        /*0008*/ 	.word	0x00000000
	.align		4
        /*000c*/ 	.word	0xfffffffe
	.align		4
        /*0010*/ 	.word	0x00000000
	.align		4
        /*0014*/ 	.word	0xfffffffd
	.align		4
        /*0018*/ 	.word	0x00000000
	.align		4
        /*001c*/ 	.word	0xfffffffc


//--------------------- .text.compute_vertex_uncertainty --------------------------
	.section	.text.compute_vertex_uncertainty,"ax",@progbits
	.align	128
        .global         compute_vertex_uncertainty
        .type           compute_vertex_uncertainty,@function
        .size           compute_vertex_uncertainty,(.L_x_76 - compute_vertex_uncertainty)
        .other          compute_vertex_uncertainty,@"STO_CUDA_ENTRY STV_DEFAULT"
compute_vertex_uncertainty:
.text.compute_vertex_uncertainty:
[----:B------:R-:W-:Y:S01]  /*0000*/  LDC R1, c[0x0][0x37c] ;  /* 0x0000df00ff017b82 */ /* 0x000fe20000000800 */
[----:B------:R-:W0:Y:S07]  /*0010*/  S2R R3, SR_TID.X ;  /* 0x0000000000037919 */ /* 0x000e2e0000002100 */
[----:B------:R-:W0:Y:S01]  /*0020*/  S2UR UR4, SR_CTAID.X ;  /* 0x00000000000479c3 */ /* 0x000e220000002500 */
[----:B------:R-:W1:Y:S07]  /*0030*/  LDCU UR5, c[0x0][0x3a8] ;  /* 0x00007500ff0577ac */ /* 0x000e6e0008000800 */
[----:B------:R-:W0:Y:S02]  /*0040*/  LDC R0, c[0x0][0x360] ;  /* 0x0000d800ff007b82 */ /* 0x000e240000000800 */
[----:B0-----:R-:W-:-:S05]  /*0050*/  IMAD R0, R0, UR4, R3 ;  /* 0x0000000400007c24 */ /* 0x001fca000f8e0203 */
[----:B-1----:R-:W-:-:S13]  /*0060*/  ISETP.GE.AND P0, PT, R0, UR5, PT ;  /* 0x0000000500007c0c */ /* 0x002fda000bf06270 */
[----:B------:R-:W-:Y:S05]  /*0070*/  @P0 EXIT ;  /* 0x000000000000094d */ /* 0x000fea0003800000 */
[----:B------:R-:W0:Y:S01]  /*0080*/  LDC.64 R4, c[0x0][0x390] ;  /* 0x0000e400ff047b82 */ /* 0x000e220000000a00 */
[----:B------:R-:W1:Y:S07]  /*0090*/  LDCU.64 UR8, c[0x0][0x358] ;  /* 0x00006b00ff0877ac */ /* 0x000e6e0008000a00 */
[----:B------:R-:W2:Y:S08]  /*00a0*/  LDC.64 R2, c[0x0][0x380] ;  /* 0x0000e000ff027b82 */ /* 0x000eb00000000a00 */
[----:B------:R-:W3:Y:S01]  /*00b0*/  LDC.64 R6, c[0x0][0x398] ;  /* 0x0000e600ff067b82 */ /* 0x000ee20000000a00 */
[----:B0-----:R-:W-:-:S06]  /*00c0*/  IMAD.WIDE R4, R0, 0x8, R4 ;  /* 0x0000000800047825 */ /* 0x001fcc00078e0204 */
[----:B-1----:R-:W4:Y:S01]  /*00d0*/  LDG.E.64 R4, desc[UR8][R4.64] ;  /* 0x0000000804047981 */ /* 0x002f22000c1e1b00 */
[----:B--2---:R-:W-:-:S05]  /*00e0*/  IMAD.WIDE R2, R0, 0x4, R2 ;  /* 0x0000000400027825 */ /* 0x004fca00078e0202 */
[----:B------:R-:W2:Y:S04]  /*00f0*/  LDG.E R8, desc[UR8][R2.64] ;  /* 0x0000000802087981 */ /* 0x000ea8000c1e1900 */
[----:B------:R0:W2:Y:S01]  /*0100*/  LDG.E R9, desc[UR8][R2.64+0x4] ;  /* 0x0000040802097981 */ /* 0x0000a2000c1e1900 */
[----:B---3--:R-:W-:-:S06]  /*0110*/  IMAD.WIDE R6, R0, 0x8, R6 ;  /* 0x0000000800067825 */ /* 0x008fcc00078e0206 */
[----:B------:R-:W5:Y:S01]  /*0120*/  LDG.E.64 R6, desc[UR8][R6.64] ;  /* 0x0000000806067981 */ /* 0x000f62000c1e1b00 */
[----:B------:R-:W-:Y:S01]  /*0130*/  UMOV UR4, 0xd9d7bdbb ;  /* 0xd9d7bdbb00047882 */ /* 0x000fe20000000000 */
[----:B------:R-:W-:Y:S01]  /*0140*/  UMOV UR5, 0x3ddb7cdf ;  /* 0x3ddb7cdf00057882 */ /* 0x000fe20000000000 */
[----:B------:R-:W-:Y:S01]  /*0150*/  BSSY.RECONVERGENT B0, `(.L_x_0) ;  /* 0x000005c000007945 */ /* 0x000fe20003800200 */
[----:B------:R-:W-:Y:S01]  /*0160*/  UMOV UR6, UR5 ;  /* 0x0000000500067c82 */ /* 0x000fe20008000000 */
[----:B0-----:R-:W-:Y:S01]  /*0170*/  CS2R R2, SRZ ;  /* 0x0000000000027805 */ /* 0x001fe2000001ff00 */
[----:B------:R-:W-:Y:S01]  /*0180*/  IMAD.U32 R12, RZ, RZ, UR6 ;  /* 0x00000006ff0c7e24 */ /* 0x000fe2000f8e00ff */
[----:B----4-:R-:W-:Y:S01]  /*0190*/  DSETP.MAX.AND P1, P2, R4, UR4, PT ;  /* 0x0000000404007e2a */ /* 0x010fe2000ba2f000 */
[----:B------:R-:W-:-:S05]  /*01a0*/  IMAD.MOV.U32 R11, RZ, RZ, R5 ;  /* 0x000000ffff0b7224 */ /* 0x000fca00078e0005 */
[----:B------:R-:W-:Y:S02]  /*01b0*/  FSEL R11, R11, UR6, P1 ;  /* 0x000000060b0b7c08 */ /* 0x000fe40008800000 */
[----:B------:R-:W-:Y:S01]  /*01c0*/  SEL R4, R4, UR4, P1 ;  /* 0x0000000404047c07 */ /* 0x000fe20008800000 */
[----:B--2---:R-:W-:-:S05]  /*01d0*/  IMAD.IADD R10, R9, 0x1, -R8 ;  /* 0x00000001090a7824 */ /* 0x004fca00078e0a08 */
[----:B------:R-:W-:Y:S02]  /*01e0*/  @P2 LOP3.LUT R11, R12, 0x80000, RZ, 0xfc, !PT ;  /* 0x000800000c0b2812 */ /* 0x000fe400078efcff */
[----:B------:R-:W-:-:S03]  /*01f0*/  ISETP.GE.U32.AND P0, PT, R10, 0x2, PT ;  /* 0x000000020a00780c */ /* 0x000fc60003f06070 */
[----:B------:R-:W-:-:S10]  /*0200*/  IMAD.MOV.U32 R5, RZ, RZ, R11 ;  /* 0x000000ffff057224 */ /* 0x000fd400078e000b */
[----:B------:R-:W-:Y:S05]  /*0210*/  @!P0 BRA `(.L_x_1) ;  /* 0x00000004003c8947 */ /* 0x000fea0003800000 */
[----:B------:R-:W-:Y:S01]  /*0220*/  ISETP.GE.U32.AND P0, PT, R8, R9, PT ;  /* 0x000000090800720c */ /* 0x000fe20003f06070 */
[----:B------:R-:W-:Y:S01]  /*0230*/  BSSY.RECONVERGENT B1, `(.L_x_2) ;  /* 0x0000032000017945 */ /* 0x000fe20003800200 */
[----:B------:R-:W-:-:S11]  /*0240*/  CS2R R14, SRZ ;  /* 0x00000000000e7805 */ /* 0x000fd6000001ff00 */
[----:B------:R-:W-:Y:S05]  /*0250*/  @P0 BRA `(.L_x_3) ;  /* 0x0000000000bc0947 */ /* 0x000fea0003800000 */
[----:B------:R-:W-:Y:S01]  /*0260*/  BSSY.RECONVERGENT B2, `(.L_x_4) ;  /* 0x000002d000027945 */ /* 0x000fe20003800200 */
[----:B------:R-:W-:Y:S02]  /*0270*/  IMAD.IADD R11, R8, 0x1, -R9 ;  /* 0x00000001080b7824 */ /* 0x000fe400078e0a09 */
[----:B------:R-:W-:Y:S02]  /*0280*/  IMAD.MOV.U32 R14, RZ, RZ, RZ ;  /* 0x000000ffff0e7224 */ /* 0x000fe400078e00ff */
[----:B------:R-:W-:-:S07]  /*0290*/  IMAD.MOV.U32 R15, RZ, RZ, R8 ;  /* 0x000000ffff0f7224 */ /* 0x000fce00078e0008 */
.L_x_12:
[----:B01----:R-:W0:Y:S08]  /*02a0*/  LDC.64 R12, c[0x0][0x388] ;  /* 0x0000e200ff0c7b82 */ /* 0x003e300000000a00 */
[----:B------:R-:W1:Y:S01]  /*02b0*/  LDC.64 R16, c[0x0][0x380] ;  /* 0x0000e000ff107b82 */ /* 0x000e620000000a00 */
[----:B0-----:R-:W-:-:S06]  /*02c0*/  IMAD.WIDE.U32 R22, R15, 0x4, R12 ;  /* 0x000000040f167825 */ /* 0x001fcc00078e000c */
[----:B------:R-:W2:Y:S02]  /*02d0*/  LDG.E R23, desc[UR8][R22.64] ;  /* 0x0000000816177981 */ /* 0x000ea4000c1e1900 */
[C---:B--2---:R-:W-:Y:S02]  /*02e0*/  VIADD R21, R23.reuse, 0x1 ;  /* 0x0000000117157836 */ /* 0x044fe40000000000 */
[----:B-1----:R-:W-:-:S04]  /*02f0*/  IMAD.WIDE.U32 R18, R23, 0x4, R16 ;  /* 0x0000000417127825 */ /* 0x002fc800078e0010 */
[----:B------:R-:W-:Y:S02]  /*0300*/  IMAD.WIDE.U32 R20, R21, 0x4, R16 ;  /* 0x0000000415147825 */ /* 0x000fe400078e0010 */
[----:B------:R-:W2:Y:S04]  /*0310*/  LDG.E R17, desc[UR8][R18.64] ;  /* 0x0000000812117981 */ /* 0x000ea8000c1e1900 */
[----:B------:R-:W2:Y:S01]  /*0320*/  LDG.E R20, desc[UR8][R20.64] ;  /* 0x0000000814147981 */ /* 0x000ea2000c1e1900 */
[----:B------:R-:W-:Y:S01]  /*0330*/  VIADD R15, R15, 0x1 ;  /* 0x000000010f0f7836 */ /* 0x000fe20000000000 */
[----:B------:R-:W-:Y:S04]  /*0340*/  BSSY.RECONVERGENT B3, `(.L_x_5) ;  /* 0x000001d000037945 */ /* 0x000fe80003800200 */
[----:B------:R-:W-:-:S02]  /*0350*/  ISETP.NE.AND P0, PT, R15, R9, PT ;  /* 0x000000090f00720c */ /* 0x000fc40003f05270 */
[----:B--2---:R-:W-:-:S13]  /*0360*/  ISETP.GE.U32.AND P1, PT, R17, R20, PT ;  /* 0x000000141100720c */ /* 0x004fda0003f26070 */
[----:B------:R-:W-:Y:S05]  /*0370*/  @P1 BRA `(.L_x_6) ;  /* 0x0000000000641947 */ /* 0x000fea0003800000 */
[----:B------:R-:W-:-:S06]  /*0380*/  IMAD.WIDE.U32 R18, R8, 0x4, R12 ;  /* 0x0000000408127825 */ /* 0x000fcc00078e000c */
[----:B------:R0:W5:Y:S01]  /*0390*/  LDG.E R18, desc[UR8][R18.64] ;  /* 0x0000000812127981 */ /* 0x000162000c1e1900 */
[----:B------:R-:W-:-:S07]  /*03a0*/  IMAD.MOV.U32 R21, RZ, RZ, R17 ;  /* 0x000000ffff157224 */ /* 0x000fce00078e0011 */
.L_x_11:
[----:B-1----:R-:W1:Y:S02]  /*03b0*/  LDC.64 R12, c[0x0][0x388] ;  /* 0x0000e200ff0c7b82 */ /* 0x002e640000000a00 */
[----:B-1----:R-:W-:-:S05]  /*03c0*/  IMAD.WIDE.U32 R12, R21, 0x4, R12 ;  /* 0x00000004150c7825 */ /* 0x002fca00078e000c */
[----:B------:R-:W2:Y:S01]  /*03d0*/  LDG.E R25, desc[UR8][R12.64] ;  /* 0x000000080c197981 */ /* 0x000ea2000c1e1900 */
[----:B------:R-:W-:Y:S01]  /*03e0*/  VIADD R21, R21, 0x1 ;  /* 0x0000000115157836 */ /* 0x000fe20000000000 */
[----:B------:R-:W-:Y:S04]  /*03f0*/  BSSY.RECONVERGENT B4, `(.L_x_7) ;  /* 0x0000010000047945 */ /* 0x000fe80003800200 */
[----:B------:R-:W-:Y:S02]  /*0400*/  ISETP.NE.AND P1, PT, R21, R20, PT ;  /* 0x000000141500720c */ /* 0x000fe40003f25270 */
[----:B--2--5:R-:W-:-:S13]  /*0410*/  ISETP.NE.AND P2, PT, R18, R25, PT ;  /* 0x000000191200720c */ /* 0x024fda0003f45270 */
[----:B------:R-:W-:Y:S05]  /*0420*/  @!P2 BRA `(.L_x_8) ;  /* 0x00000000002ca947 */ /* 0x000fea0003800000 */
[----:B------:R-:W1:Y:S01]  /*0430*/  LDC.64 R12, c[0x0][0x388] ;  /* 0x0000e200ff0c7b82 */ /* 0x000e620000000a00 */
[----:B0-----:R-:W-:Y:S02]  /*0440*/  IMAD.MOV.U32 R19, RZ, RZ, R11 ;  /* 0x000000ffff137224 */ /* 0x001fe400078e000b */
[----:B------:R-:W-:-:S07]  /*0450*/  IMAD.MOV.U32 R23, RZ, RZ, R8 ;  /* 0x000000ffff177224 */ /* 0x000fce00078e0008 */
.L_x_10:
[----:B------:R-:W-:-:S05]  /*0460*/  VIADD R19, R19, 0x1 ;  /* 0x0000000113137836 */ /* 0x000fca0000000000 */
[----:B------:R-:W-:-:S13]  /*0470*/  ISETP.NE.AND P2, PT, R19, RZ, PT ;  /* 0x000000ff1300720c */ /* 0x000fda0003f45270 */
[----:B------:R-:W-:Y:S05]  /*0480*/  @!P2 BRA `(.L_x_9) ;  /* 0x000000000018a947 */ /* 0x000fea0003800000 */
[----:B------:R-:W-:-:S04]  /*0490*/  VIADD R23, R23, 0x1 ;  /* 0x0000000117177836 */ /* 0x000fc80000000000 */
[----:B-1----:R-:W-:-:S06]  /*04a0*/  IMAD.WIDE.U32 R16, R23, 0x4, R12 ;  /* 0x0000000417107825 */ /* 0x002fcc00078e000c */
[----:B------:R-:W2:Y:S02]  /*04b0*/  LDG.E R16, desc[UR8][R16.64] ;  /* 0x0000000810107981 */ /* 0x000ea4000c1e1900 */
[----:B--2---:R-:W-:-:S13]  /*04c0*/  ISETP.NE.AND P2, PT, R16, R25, PT ;  /* 0x000000191000720c */ /* 0x004fda0003f45270 */
[----:B------:R-:W-:Y:S05]  /*04d0*/  @P2 BRA `(.L_x_10) ;  /* 0xfffffffc00e02947 */ /* 0x000fea000383ffff */
.L_x_8:
[----:B------:R-:W-:-:S07]  /*04e0*/  VIADD R14, R14, 0x1 ;  /* 0x000000010e0e7836 */ /* 0x000fce0000000000 */
.L_x_9:
[----:B------:R-:W-:Y:S05]  /*04f0*/  BSYNC.RECONVERGENT B4 ;  /* 0x0000000000047941 */ /* 0x000fea0003800200 */
.L_x_7:
[----:B------:R-:W-:Y:S05]  /*0500*/  @P1 BRA `(.L_x_11) ;  /* 0xfffffffc00a81947 */ /* 0x000fea000383ffff */
.L_x_6:
[----:B------:R-:W-:Y:S05]  /*0510*/  BSYNC.RECONVERGENT B3 ;  /* 0x0000000000037941 */ /* 0x000fea0003800200 */
.L_x_5:
[----:B------:R-:W-:Y:S05]  /*0520*/  @P0 BRA `(.L_x_12) ;  /* 0xfffffffc005c0947 */ /* 0x000fea000383ffff */
[----:B------:R-:W-:Y:S05]  /*0530*/  BSYNC.RECONVERGENT B2 ;  /* 0x0000000000027941 */ /* 0x000fea0003800200 */
.L_x_4:
[----:B------:R-:W2:Y:S02]  /*0540*/  I2F.F64.U32 R14, R14 ;  /* 0x0000000e000e7312 */ /* 0x000ea40000201800 */
.L_x_3:
[----:B------:R-:W-:Y:S05]  /*0550*/  BSYNC.RECONVERGENT B1 ;  /* 0x0000000000017941 */ /* 0x000fea0003800200 */
.L_x_2:
[----:B------:R-:W-:-:S04]  /*0560*/  VIADD R9, R10, 0xffffffff ;  /* 0xffffffff0a097836 */ /* 0x000fc80000000000 */
[----:B------:R-:W-:-:S05]  /*0570*/  IMAD R9, R10, R9, RZ ;  /* 0x000000090a097224 */ /* 0x000fca00078e02ff */
[----:B------:R-:W-:-:S13]  /*0580*/  ISETP.GE.U32.AND P0, PT, R9, 0x2, PT ;  /* 0x000000020900780c */ /* 0x000fda0003f06070 */
[----:B------:R-:W-:Y:S05]  /*0590*/  @!P0 BRA `(.L_x_1) ;  /* 0x00000000005c8947 */ /* 0x000fea0003800000 */
[----:B------:R-:W-:Y:S01]  /*05a0*/  SHF.R.U32.HI R10, RZ, 0x1, R9 ;  /* 0x00000001ff0a7819 */ /* 0x000fe20000011609 */
[----:B------:R-:W-:Y:S01]  /*05b0*/  IMAD.MOV.U32 R2, RZ, RZ, 0x1 ;  /* 0x00000001ff027424 */ /* 0x000fe200078e00ff */
[----:B--2---:R-:W-:Y:S01]  /*05c0*/  FSETP.GEU.AND P1, PT, |R15|, 6.5827683646048100446e-37, PT ;  /* 0x036000000f00780b */ /* 0x004fe20003f2e200 */
[----:B------:R-:W-:Y:S03]  /*05d0*/  BSSY.RECONVERGENT B1, `(.L_x_13) ;  /* 0x0000012000017945 */ /* 0x000fe60003800200 */
[----:B------:R-:W2:Y:S08]  /*05e0*/  I2F.F64.U32 R10, R10 ;  /* 0x0000000a000a7312 */ /* 0x000eb00000201800 */
[----:B--2---:R-:W2:Y:S02]  /*05f0*/  MUFU.RCP64H R3, R11 ;  /* 0x0000000b00037308 */ /* 0x004ea40000001800 */
[----:B--2---:R-:W-:-:S08]  /*0600*/  DFMA R8, -R10, R2, 1 ;  /* 0x3ff000000a08742b */ /* 0x004fd00000000102 */
[----:B------:R-:W-:-:S08]  /*0610*/  DFMA R8, R8, R8, R8 ;  /* 0x000000080808722b */ /* 0x000fd00000000008 */
[----:B------:R-:W-:-:S08]  /*0620*/  DFMA R8, R2, R8, R2 ;  /* 0x000000080208722b */ /* 0x000fd00000000002 */
[----:B------:R-:W-:-:S08]  /*0630*/  DFMA R2, -R10, R8, 1 ;  /* 0x3ff000000a02742b */ /* 0x000fd00000000108 */
[----:B------:R-:W-:-:S08]  /*0640*/  DFMA R2, R8, R2, R8 ;  /* 0x000000020802722b */ /* 0x000fd00000000008 */
[----:B------:R-:W-:-:S08]  /*0650*/  DMUL R8, R2, R14 ;  /* 0x0000000e02087228 */ /* 0x000fd00000000000 */
[----:B-1----:R-:W-:-:S08]  /*0660*/  DFMA R12, -R10, R8, R14 ;  /* 0x000000080a0c722b */ /* 0x002fd0000000010e */
[----:B------:R-:W-:-:S10]  /*0670*/  DFMA R2, R2, R12, R8 ;  /* 0x0000000c0202722b */ /* 0x000fd40000000008 */
[----:B------:R-:W-:-:S05]  /*0680*/  FFMA R8, RZ, R11, R3 ;  /* 0x0000000bff087223 */ /* 0x000fca0000000003 */
[----:B------:R-:W-:-:S13]  /*0690*/  FSETP.GT.AND P0, PT, |R8|, 1.469367938527859385e-39, PT ;  /* 0x001000000800780b */ /* 0x000fda0003f04200 */
[----:B------:R-:W-:Y:S05]  /*06a0*/  @P0 BRA P1, `(.L_x_14) ;  /* 0x0000000000100947 */ /* 0x000fea0000800000 */
[----:B------:R-:W-:Y:S01]  /*06b0*/  MOV R8, R14 ;  /* 0x0000000e00087202 */ /* 0x000fe20000000f00 */
[----:B------:R-:W-:Y:S01]  /*06c0*/  IMAD.MOV.U32 R9, RZ, RZ, R15 ;  /* 0x000000ffff097224 */ /* 0x000fe200078e000f */
[----:B------:R-:W-:-:S07]  /*06d0*/  MOV R14, 0x6f0 ;  /* 0x000006f0000e7802 */ /* 0x000fce0000000f00 */
[----:B0----5:R-:W-:Y:S05]  /*06e0*/  CALL.REL.NOINC `($__internal_1_$__cuda_sm20_div_rn_f64_full) ;  /* 0x0000000400047944 */ /* 0x021fea0003c00000 */
.L_x_14:
[----:B------:R-:W-:Y:S05]  /*06f0*/  BSYNC.RECONVERGENT B1 ;  /* 0x0000000000017941 */ /* 0x000fea0003800200 */
.L_x_13:
[----:B------:R-:W-:-:S11]  /*0700*/  DMUL R2, R2, 0.5 ;  /* 0x3fe0000002027828 */ /* 0x000fd60000000000 */
.L_x_1:
[----:B------:R-:W-:Y:S05]  /*0710*/  BSYNC.RECONVERGENT B0 ;  /* 0x0000000000007941 */ /* 0x000fea0003800200 */
.L_x_0:
[----:B------:R-:W3:Y:S01]  /*0720*/  MUFU.RCP64H R9, R5 ;  /* 0x0000000500097308 */ /* 0x000ee20000001800 */
[----:B------:R-:W-:Y:S01]  /*0730*/  VIADD R8, R5, 0x300402 ;  /* 0x0030040205087836 */ /* 0x000fe20000000000 */
[----:B------:R-:W-:Y:S01]  /*0740*/  BSSY.RECONVERGENT B0, `(.L_x_15) ;  /* 0x000000e000007945 */ /* 0x000fe20003800200 */
[----:B------:R-:W-:Y:S02]  /*0750*/  DADD R2, -R2, 1 ;  /* 0x3ff0000002027429 */ /* 0x000fe40000000100 */
[----:B-----5:R-:W-:Y:S01]  /*0760*/  DADD R6, R6, 1 ;  /* 0x3ff0000006067429 */ /* 0x020fe20000000000 */
[----:B------:R-:W-:Y:S01]  /*0770*/  FSETP.GEU.AND P0, PT, |R8|, 5.8789094863358348022e-39, PT ;  /* 0x004004020800780b */ /* 0x000fe20003f0e200 */
[----:B---3--:R-:W-:-:S08]  /*0780*/  DFMA R10, -R4, R8, 1 ;  /* 0x3ff00000040a742b */ /* 0x008fd00000000108 */
[----:B------:R-:W-:-:S08]  /*0790*/  DFMA R10, R10, R10, R10 ;  /* 0x0000000a0a0a722b */ /* 0x000fd0000000000a */
[----:B------:R-:W-:-:S08]  /*07a0*/  DFMA R10, R8, R10, R8 ;  /* 0x0000000a080a722b */ /* 0x000fd00000000008 */
[----:B-1----:R-:W-:-:S08]  /*07b0*/  DFMA R12, -R4, R10, 1 ;  /* 0x3ff00000040c742b */ /* 0x002fd0000000010a */
[----:B------:R-:W-:Y:S01]  /*07c0*/  DFMA R10, R10, R12, R10 ;  /* 0x0000000c0a0a722b */ /* 0x000fe2000000000a */
[----:B------:R-:W-:Y:S10]  /*07d0*/  @P0 BRA `(.L_x_16) ;  /* 0x0000000000100947 */ /* 0x000ff40003800000 */
[----:B------:R-:W-:-:S05]  /*07e0*/  LOP3.LUT R8, R5, 0x7fffffff, RZ, 0xc0, !PT ;  /* 0x7fffffff05087812 */ /* 0x000fca00078ec0ff */
[----:B------:R-:W-:Y:S01]  /*07f0*/  VIADD R12, R8, 0xfff00000 ;  /* 0xfff00000080c7836 */ /* 0x000fe20000000000 */
[----:B------:R-:W-:-:S07]  /*0800*/  MOV R8, 0x820 ;  /* 0x0000082000087802 */ /* 0x000fce0000000f00 */
[----:B0-2---:R-:W-:Y:S05]  /*0810*/  CALL.REL.NOINC `($__internal_0_$__cuda_sm20_dblrcp_rn_slowpath_v3) ;  /* 0x00000000001c7944 */ /* 0x005fea0003c00000 */
.L_x_16:
[----:B------:R-:W-:Y:S05]  /*0820*/  BSYNC.RECONVERGENT B0 ;  /* 0x0000000000007941 */ /* 0x000fea0003800200 */
.L_x_15:
[----:B------:R-:W1:Y:S01]  /*0830*/  LDC.64 R4, c[0x0][0x3a0] ;  /* 0x0000e800ff047b82 */ /* 0x000e620000000a00 */
[----:B------:R-:W-:-:S08]  /*0840*/  DMUL R6, R6, R10 ;  /* 0x0000000a06067228 */ /* 0x000fd00000000000 */
[----:B------:R-:W-:Y:S01]  /*0850*/  DMUL R2, R2, R6 ;  /* 0x0000000602027228 */ /* 0x000fe20000000000 */
[----:B-1----:R-:W-:-:S06]  /*0860*/  IMAD.WIDE R4, R0, 0x8, R4 ;  /* 0x0000000800047825 */ /* 0x002fcc00078e0204 */
[----:B------:R-:W-:Y:S01]  /*0870*/  STG.E.64 desc[UR8][R4.64], R2 ;  /* 0x0000000204007986 */ /* 0x000fe2000c101b08 */
[----:B------:R-:W-:Y:S05]  /*0880*/  EXIT ;  /* 0x000000000000794d */ /* 0x000fea0003800000 */
        .weak           $__internal_0_$__cuda_sm20_dblrcp_rn_slowpath_v3
        .type           $__internal_0_$__cuda_sm20_dblrcp_rn_slowpath_v3,@function
        .size           $__internal_0_$__cuda_sm20_dblrcp_rn_slowpath_v3,($__internal_1_$__cuda_sm20_div_rn_f64_full - $__internal_0_$__cuda_sm20_dblrcp_rn_slowpath_v3)
$__internal_0_$__cuda_sm20_dblrcp_rn_slowpath_v3:
[----:B------:R-:W-:Y:S01]  /*0890*/  DSETP.GTU.AND P0, PT, |R4|, +INF , PT ;  /* 0x7ff000000400742a */ /* 0x000fe20003f0c200 */
[----:B------:R-:W-:-:S13]  /*08a0*/  BSSY.RECONVERGENT B1, `(.L_x_17) ;  /* 0x0000023000017945 */ /* 0x000fda0003800200 */
[----:B------:R-:W-:Y:S05]  /*08b0*/  @P0 BRA `(.L_x_18) ;  /* 0x00000000007c0947 */ /* 0x000fea0003800000 */
[----:B------:R-:W-:-:S05]  /*08c0*/  LOP3.LUT R9, R5, 0x7fffffff, RZ, 0xc0, !PT ;  /* 0x7fffffff05097812 */ /* 0x000fca00078ec0ff */
[----:B------:R-:W-:-:S05]  /*08d0*/  VIADD R10, R9, 0xffffffff ;  /* 0xffffffff090a7836 */ /* 0x000fca0000000000 */
[----:B------:R-:W-:-:S13]  /*08e0*/  ISETP.GE.U32.AND P0, PT, R10, 0x7fefffff, PT ;  /* 0x7fefffff0a00780c */ /* 0x000fda0003f06070 */
[----:B------:R-:W-:Y:S01]  /*08f0*/  @P0 LOP3.LUT R11, R5, 0x7ff00000, RZ, 0x3c, !PT ;  /* 0x7ff00000050b0812 */ /* 0x000fe200078e3cff */
[----:B------:R-:W-:Y:S01]  /*0900*/  @P0 IMAD.MOV.U32 R10, RZ, RZ, RZ ;  /* 0x000000ffff0a0224 */ /* 0x000fe200078e00ff */
[----:B------:R-:W-:Y:S06]  /*0910*/  @P0 BRA `(.L_x_19) ;  /* 0x00000000006c0947 */ /* 0x000fec0003800000 */
[----:B------:R-:W-:-:S13]  /*0920*/  ISETP.GE.U32.AND P0, PT, R9, 0x1000001, PT ;  /* 0x010000010900780c */ /* 0x000fda0003f06070 */
[----:B------:R-:W-:Y:S05]  /*0930*/  @!P0 BRA `(.L_x_20) ;  /* 0x0000000000348947 */ /* 0x000fea0003800000 */
[----:B------:R-:W-:Y:S02]  /*0940*/  VIADD R11, R5, 0xc0200000 ;  /* 0xc0200000050b7836 */ /* 0x000fe40000000000 */
[----:B------:R-:W-:Y:S02]  /*0950*/  IMAD.MOV.U32 R10, RZ, RZ, R4 ;  /* 0x000000ffff0a7224 */ /* 0x000fe400078e0004 */
[----:B------:R-:W0:Y:S04]  /*0960*/  MUFU.RCP64H R13, R11 ;  /* 0x0000000b000d7308 */ /* 0x000e280000001800 */
[----:B0-----:R-:W-:-:S08]  /*0970*/  DFMA R14, -R10, R12, 1 ;  /* 0x3ff000000a0e742b */ /* 0x001fd0000000010c */
[----:B------:R-:W-:-:S08]  /*0980*/  DFMA R14, R14, R14, R14 ;  /* 0x0000000e0e0e722b */ /* 0x000fd0000000000e */
[----:B------:R-:W-:-:S08]  /*0990*/  DFMA R14, R12, R14, R12 ;  /* 0x0000000e0c0e722b */ /* 0x000fd0000000000c */
[----:B------:R-:W-:-:S08]  /*09a0*/  DFMA R12, -R10, R14, 1 ;  /* 0x3ff000000a0c742b */ /* 0x000fd0000000010e */
[----:B------:R-:W-:-:S08]  /*09b0*/  DFMA R12, R14, R12, R14 ;  /* 0x0000000c0e0c722b */ /* 0x000fd0000000000e */
[----:B------:R-:W-:-:S08]  /*09c0*/  DMUL R12, R12, 2.2250738585072013831e-308 ;  /* 0x001000000c0c7828 */ /* 0x000fd00000000000 */
[----:B------:R-:W-:-:S08]  /*09d0*/  DFMA R4, -R4, R12, 1 ;  /* 0x3ff000000404742b */ /* 0x000fd0000000010c */
[----:B------:R-:W-:-:S08]  /*09e0*/  DFMA R4, R4, R4, R4 ;  /* 0x000000040404722b */ /* 0x000fd00000000004 */
[----:B------:R-:W-:Y:S01]  /*09f0*/  DFMA R10, R12, R4, R12 ;  /* 0x000000040c0a722b */ /* 0x000fe2000000000c */
[----:B------:R-:W-:Y:S10]  /*0a00*/  BRA `(.L_x_19) ;  /* 0x0000000000307947 */ /* 0x000ff40003800000 */
.L_x_20:
[----:B------:R-:W-:Y:S01]  /*0a10*/  DMUL R4, R4, 8.11296384146066816958e+31 ;  /* 0x4690000004047828 */ /* 0x000fe20000000000 */
[----:B------:R-:W-:-:S05]  /*0a20*/  IMAD.MOV.U32 R10, RZ, RZ, R12 ;  /* 0x000000ffff0a7224 */ /* 0x000fca00078e000c */
[----:B------:R-:W0:Y:S02]  /*0a30*/  MUFU.RCP64H R11, R5 ;  /* 0x00000005000b7308 */ /* 0x000e240000001800 */
[----:B0-----:R-:W-:-:S08]  /*0a40*/  DFMA R12, -R4, R10, 1 ;  /* 0x3ff00000040c742b */ /* 0x001fd0000000010a */
[----:B------:R-:W-:-:S08]  /*0a50*/  DFMA R12, R12, R12, R12 ;  /* 0x0000000c0c0c722b */ /* 0x000fd0000000000c */
[----:B------:R-:W-:-:S08]  /*0a60*/  DFMA R12, R10, R12, R10 ;  /* 0x0000000c0a0c722b */ /* 0x000fd0000000000a */
[----:B------:R-:W-:-:S08]  /*0a70*/  DFMA R10, -R4, R12, 1 ;  /* 0x3ff00000040a742b */ /* 0x000fd0000000010c */
[----:B------:R-:W-:-:S08]  /*0a80*/  DFMA R10, R12, R10, R12 ;  /* 0x0000000a0c0a722b */ /* 0x000fd0000000000c */
[----:B------:R-:W-:Y:S01]  /*0a90*/  DMUL R10, R10, 8.11296384146066816958e+31 ;  /* 0x469000000a0a7828 */ /* 0x000fe20000000000 */
[----:B------:R-:W-:Y:S10]  /*0aa0*/  BRA `(.L_x_19) ;  /* 0x0000000000087947 */ /* 0x000ff40003800000 */
.L_x_18:
[----:B------:R-:W-:Y:S01]  /*0ab0*/  LOP3.LUT R11, R5, 0x80000, RZ, 0xfc, !PT ;  /* 0x00080000050b7812 */ /* 0x000fe200078efcff */
[----:B------:R-:W-:-:S07]  /*0ac0*/  IMAD.MOV.U32 R10, RZ, RZ, R4 ;  /* 0x000000ffff0a7224 */ /* 0x000fce00078e0004 */
.L_x_19:
[----:B------:R-:W-:Y:S05]  /*0ad0*/  BSYNC.RECONVERGENT B1 ;  /* 0x0000000000017941 */ /* 0x000fea0003800200 */
.L_x_17:
[----:B------:R-:W-:-:S04]  /*0ae0*/  IMAD.MOV.U32 R9, RZ, RZ, 0x0 ;  /* 0x00000000ff097424 */ /* 0x000fc800078e00ff */
[----:B------:R-:W-:Y:S05]  /*0af0*/  RET.REL.NODEC R8 `(compute_vertex_uncertainty) ;  /* 0xfffffff408407950 */ /* 0x000fea0003c3ffff */
        .weak           $__internal_1_$__cuda_sm20_div_rn_f64_full
        .type           $__internal_1_$__cuda_sm20_div_rn_f64_full,@function
        .size           $__internal_1_$__cuda_sm20_div_rn_f64_full,(.L_x_76 - $__internal_1_$__cuda_sm20_div_rn_f64_full)
$__internal_1_$__cuda_sm20_div_rn_f64_full:
[C---:B------:R-:W-:Y:S01]  /*0b00*/  FSETP.GEU.AND P0, PT, |R11|.reuse, 1.469367938527859385e-39, PT ;  /* 0x001000000b00780b */ /* 0x040fe20003f0e200 */
[----:B------:R-:W-:Y:S01]  /*0b10*/  IMAD.MOV.U32 R12, RZ, RZ, R10 ;  /* 0x000000ffff0c7224 */ /* 0x000fe200078e000a */
[----:B------:R-:W-:Y:S01]  /*0b20*/  LOP3.LUT R2, R11, 0x800fffff, RZ, 0xc0, !PT ;  /* 0x800fffff0b027812 */ /* 0x000fe200078ec0ff */
[----:B------:R-:W-:Y:S01]  /*0b30*/  IMAD.MOV.U32 R13, RZ, RZ, R11 ;  /* 0x000000ffff0d7224 */ /* 0x000fe200078e000b */
[C---:B------:R-:W-:Y:S01]  /*0b40*/  FSETP.GEU.AND P2, PT, |R9|.reuse, 1.469367938527859385e-39, PT ;  /* 0x001000000900780b */ /* 0x040fe20003f4e200 */
[----:B------:R-:W-:Y:S01]  /*0b50*/  IMAD.MOV.U32 R18, RZ, RZ, 0x1 ;  /* 0x00000001ff127424 */ /* 0x000fe200078e00ff */
[----:B------:R-:W-:Y:S01]  /*0b60*/  LOP3.LUT R3, R2, 0x3ff00000, RZ, 0xfc, !PT ;  /* 0x3ff0000002037812 */ /* 0x000fe200078efcff */
[----:B------:R-:W-:Y:S01]  /*0b70*/  BSSY.RECONVERGENT B2, `(.L_x_21) ;  /* 0x0000053000027945 */ /* 0x000fe20003800200 */
[----:B------:R-:W-:Y:S02]  /*0b80*/  MOV R2, R10 ;  /* 0x0000000a00027202 */ /* 0x000fe40000000f00 */
[----:B------:R-:W-:-:S02]  /*0b90*/  LOP3.LUT R15, R9, 0x7ff00000, RZ, 0xc0, !PT ;  /* 0x7ff00000090f7812 */ /* 0x000fc400078ec0ff */
[----:B------:R-:W-:Y:S01]  /*0ba0*/  LOP3.LUT R22, R11, 0x7ff00000, RZ, 0xc0, !PT ;  /* 0x7ff000000b167812 */ /* 0x000fe200078ec0ff */
[----:B------:R-:W-:-:S03]  /*0bb0*/  @!P0 DMUL R2, R12, 8.98846567431157953865e+307 ;  /* 0x7fe000000c028828 */ /* 0x000fc60000000000 */
[----:B------:R-:W-:Y:S01]  /*0bc0*/  ISETP.GE.U32.AND P1, PT, R15, R22, PT ;  /* 0x000000160f00720c */ /* 0x000fe20003f26070 */
[----:B------:R-:W-:Y:S01]  /*0bd0*/  @!P2 IMAD.MOV.U32 R24, RZ, RZ, RZ ;  /* 0x000000ffff18a224 */ /* 0x000fe200078e00ff */
[----:B------:R-:W-:Y:S01]  /*0be0*/  @!P2 LOP3.LUT R10, R13, 0x7ff00000, RZ, 0xc0, !PT ;  /* 0x7ff000000d0aa812 */ /* 0x000fe200078ec0ff */
[----:B------:R-:W0:Y:S03]  /*0bf0*/  MUFU.RCP64H R19, R3 ;  /* 0x0000000300137308 */ /* 0x000e260000001800 */
[----:B------:R-:W-:Y:S01]  /*0c00*/  @!P2 ISETP.GE.U32.AND P3, PT, R15, R10, PT ;  /* 0x0000000a0f00a20c */ /* 0x000fe20003f66070 */
[----:B------:R-:W-:Y:S01]  /*0c10*/  IMAD.MOV.U32 R10, RZ, RZ, R8 ;  /* 0x000000ffff0a7224 */ /* 0x000fe200078e0008 */
[----:B0-----:R-:W-:-:S08]  /*0c20*/  DFMA R16, R18, -R2, 1 ;  /* 0x3ff000001210742b */ /* 0x001fd00000000802 */
[----:B------:R-:W-:Y:S01]  /*0c30*/  DFMA R20, R16, R16, R16 ;  /* 0x000000101014722b */ /* 0x000fe20000000010 */
[----:B------:R-:W-:-:S05]  /*0c40*/  IMAD.MOV.U32 R16, RZ, RZ, 0x1ca00000 ;  /* 0x1ca00000ff107424 */ /* 0x000fca00078e00ff */
[C---:B------:R-:W-:Y:S02]  /*0c50*/  @!P2 SEL R17, R16.reuse, 0x63400000, !P3 ;  /* 0x634000001011a807 */ /* 0x040fe40005800000 */
[----:B------:R-:W-:Y:S01]  /*0c60*/  DFMA R18, R18, R20, R18 ;  /* 0x000000141212722b */ /* 0x000fe20000000012 */
[----:B------:R-:W-:Y:S02]  /*0c70*/  SEL R11, R16, 0x63400000, !P1 ;  /* 0x63400000100b7807 */ /* 0x000fe40004800000 */
[--C-:B------:R-:W-:Y:S02]  /*0c80*/  @!P2 LOP3.LUT R17, R17, 0x80000000, R9.reuse, 0xf8, !PT ;  /* 0x800000001111a812 */ /* 0x100fe400078ef809 */
[----:B------:R-:W-:Y:S02]  /*0c90*/  LOP3.LUT R11, R11, 0x800fffff, R9, 0xf8, !PT ;  /* 0x800fffff0b0b7812 */ /* 0x000fe400078ef809 */
[----:B------:R-:W-:Y:S01]  /*0ca0*/  @!P2 LOP3.LUT R25, R17, 0x100000, RZ, 0xfc, !PT ;  /* 0x001000001119a812 */ /* 0x000fe200078efcff */
[----:B------:R-:W-:-:S05]  /*0cb0*/  DFMA R20, R18, -R2, 1 ;  /* 0x3ff000001214742b */ /* 0x000fca0000000802 */
[----:B------:R-:W-:Y:S01]  /*0cc0*/  @!P2 DFMA R10, R10, 2, -R24 ;  /* 0x400000000a0aa82b */ /* 0x000fe20000000818 */
[----:B------:R-:W-:Y:S02]  /*0cd0*/  IMAD.MOV.U32 R24, RZ, RZ, R15 ;  /* 0x000000ffff187224 */ /* 0x000fe400078e000f */
[----:B------:R-:W-:Y:S01]  /*0ce0*/  DFMA R18, R18, R20, R18 ;  /* 0x000000141212722b */ /* 0x000fe20000000012 */
[----:B------:R-:W-:Y:S01]  /*0cf0*/  IMAD.MOV.U32 R25, RZ, RZ, R22 ;  /* 0x000000ffff197224 */ /* 0x000fe200078e0016 */
[----:B------:R-:W-:-:S05]  /*0d00*/  @!P0 LOP3.LUT R25, R3, 0x7ff00000, RZ, 0xc0, !PT ;  /* 0x7ff0000003198812 */ /* 0x000fca00078ec0ff */
[----:B------:R-:W-:Y:S01]  /*0d10*/  @!P2 LOP3.LUT R24, R11, 0x7ff00000, RZ, 0xc0, !PT ;  /* 0x7ff000000b18a812 */ /* 0x000fe200078ec0ff */
[----:B------:R-:W-:-:S04]  /*0d20*/  DMUL R20, R18, R10 ;  /* 0x0000000a12147228 */ /* 0x000fc80000000000 */
[----:B------:R-:W-:-:S04]  /*0d30*/  VIADD R17, R24, 0xffffffff ;  /* 0xffffffff18117836 */ /* 0x000fc80000000000 */
[----:B------:R-:W-:Y:S01]  /*0d40*/  DFMA R22, R20, -R2, R10 ;  /* 0x800000021416722b */ /* 0x000fe2000000000a */
[----:B------:R-:W-:Y:S01]  /*0d50*/  ISETP.GT.U32.AND P0, PT, R17, 0x7feffffe, PT ;  /* 0x7feffffe1100780c */ /* 0x000fe20003f04070 */
[----:B------:R-:W-:-:S05]  /*0d60*/  VIADD R17, R25, 0xffffffff ;  /* 0xffffffff19117836 */ /* 0x000fca0000000000 */
[----:B------:R-:W-:Y:S01]  /*0d70*/  ISETP.GT.U32.OR P0, PT, R17, 0x7feffffe, P0 ;  /* 0x7feffffe1100780c */ /* 0x000fe20000704470 */
[----:B------:R-:W-:-:S12]  /*0d80*/  DFMA R18, R18, R22, R20 ;  /* 0x000000161212722b */ /* 0x000fd80000000014 */
[----:B------:R-:W-:Y:S05]  /*0d90*/  @P0 BRA `(.L_x_22) ;  /* 0x00000000006c0947 */ /* 0x000fea0003800000 */
[----:B------:R-:W-:-:S04]  /*0da0*/  LOP3.LUT R20, R13, 0x7ff00000, RZ, 0xc0, !PT ;  /* 0x7ff000000d147812 */ /* 0x000fc800078ec0ff */
[CC--:B------:R-:W-:Y:S02]  /*0db0*/  VIADDMNMX R8, R15.reuse, -R20.reuse, 0xb9600000, !PT ;  /* 0xb96000000f087446 */ /* 0x0c0fe40007800914 */
[----:B------:R-:W-:Y:S01]  /*0dc0*/  ISETP.GE.U32.AND P0, PT, R15, R20, PT ;  /* 0x000000140f00720c */ /* 0x000fe20003f06070 */
[----:B------:R-:W-:Y:S01]  /*0dd0*/  IMAD.MOV.U32 R20, RZ, RZ, RZ ;  /* 0x000000ffff147224 */ /* 0x000fe200078e00ff */
[----:B------:R-:W-:Y:S02]  /*0de0*/  VIMNMX R8, PT, PT, R8, 0x46a00000, PT ;  /* 0x46a0000008087848 */ /* 0x000fe40003fe0100 */
[----:B------:R-:W-:-:S05]  /*0df0*/  SEL R9, R16, 0x63400000, !P0 ;  /* 0x6340000010097807 */ /* 0x000fca0004000000 */
[----:B------:R-:W-:-:S04]  /*0e00*/  IMAD.IADD R8, R8, 0x1, -R9 ;  /* 0x0000000108087824 */ /* 0x000fc800078e0a09 */
[----:B------:R-:W-:-:S06]  /*0e10*/  VIADD R21, R8, 0x7fe00000 ;  /* 0x7fe0000008157836 */ /* 0x000fcc0000000000 */
[----:B------:R-:W-:-:S10]  /*0e20*/  DMUL R16, R18, R20 ;  /* 0x0000001412107228 */ /* 0x000fd40000000000 */
[----:B------:R-:W-:-:S13]  /*0e30*/  FSETP.GTU.AND P0, PT, |R17|, 1.469367938527859385e-39, PT ;  /* 0x001000001100780b */ /* 0x000fda0003f0c200 */
[----:B------:R-:W-:Y:S05]  /*0e40*/  @P0 BRA `(.L_x_23) ;  /* 0x0000000000940947 */ /* 0x000fea0003800000 */
[----:B------:R-:W-:Y:S01]  /*0e50*/  DFMA R2, R18, -R2, R10 ;  /* 0x800000021202722b */ /* 0x000fe2000000000a */
[----:B------:R-:W-:-:S09]  /*0e60*/  IMAD.MOV.U32 R20, RZ, RZ, RZ ;  /* 0x000000ffff147224 */ /* 0x000fd200078e00ff */
[C---:B------:R-:W-:Y:S02]  /*0e70*/  FSETP.NEU.AND P0, PT, R3.reuse, RZ, PT ;  /* 0x000000ff0300720b */ /* 0x040fe40003f0d000 */
[----:B------:R-:W-:-:S04]  /*0e80*/  LOP3.LUT R13, R3, 0x80000000, R13, 0x48, !PT ;  /* 0x80000000030d7812 */ /* 0x000fc800078e480d */
[----:B------:R-:W-:-:S07]  /*0e90*/  LOP3.LUT R21, R13, R21, RZ, 0xfc, !PT ;  /* 0x000000150d157212 */ /* 0x000fce00078efcff */
[----:B------:R-:W-:Y:S05]  /*0ea0*/  @!P0 BRA `(.L_x_23) ;  /* 0x00000000007c8947 */ /* 0x000fea0003800000 */
[----:B------:R-:W-:Y:S01]  /*0eb0*/  IADD3 R3, PT, PT, -R8, RZ, RZ ;  /* 0x000000ff08037210 */ /* 0x000fe20007ffe1ff */
[----:B------:R-:W-:-:S06]  /*0ec0*/  IMAD.MOV.U32 R2, RZ, RZ, RZ ;  /* 0x000000ffff027224 */ /* 0x000fcc00078e00ff */
[----:B------:R-:W-:Y:S02]  /*0ed0*/  DFMA R2, R16, -R2, R18 ;  /* 0x800000021002722b */ /* 0x000fe40000000012 */
[----:B------:R-:W-:-:S04]  /*0ee0*/  DMUL.RP R18, R18, R20 ;  /* 0x0000001412127228 */ /* 0x000fc80000008000 */
[----:B------:R-:W-:-:S04]  /*0ef0*/  IADD3 R2, PT, PT, -R8, -0x43300000, RZ ;  /* 0xbcd0000008027810 */ /* 0x000fc80007ffe1ff */
[----:B------:R-:W-:Y:S02]  /*0f00*/  FSETP.NEU.AND P0, PT, |R3|, R2, PT ;  /* 0x000000020300720b */ /* 0x000fe40003f0d200 */
[----:B------:R-:W-:Y:S02]  /*0f10*/  LOP3.LUT R13, R19, R13, RZ, 0x3c, !PT ;  /* 0x0000000d130d7212 */ /* 0x000fe400078e3cff */
[----:B------:R-:W-:Y:S02]  /*0f20*/  FSEL R16, R18, R16, !P0 ;  /* 0x0000001012107208 */ /* 0x000fe40004000000 */
[----:B------:R-:W-:Y:S01]  /*0f30*/  FSEL R17, R13, R17, !P0 ;  /* 0x000000110d117208 */ /* 0x000fe20004000000 */
[----:B------:R-:W-:Y:S06]  /*0f40*/  BRA `(.L_x_23) ;  /* 0x0000000000547947 */ /* 0x000fec0003800000 */
.L_x_22:
[----:B------:R-:W-:-:S14]  /*0f50*/  DSETP.NAN.AND P0, PT, R8, R8, PT ;  /* 0x000000080800722a */ /* 0x000fdc0003f08000 */
[----:B------:R-:W-:Y:S05]  /*0f60*/  @P0 BRA `(.L_x_24) ;  /* 0x0000000000440947 */ /* 0x000fea0003800000 */
[----:B------:R-:W-:-:S14]  /*0f70*/  DSETP.NAN.AND P0, PT, R12, R12, PT ;  /* 0x0000000c0c00722a */ /* 0x000fdc0003f08000 */
[----:B------:R-:W-:Y:S05]  /*0f80*/  @P0 BRA `(.L_x_25) ;  /* 0x0000000000300947 */ /* 0x000fea0003800000 */
[----:B------:R-:W-:Y:S01]  /*0f90*/  ISETP.NE.AND P0, PT, R24, R25, PT ;  /* 0x000000191800720c */ /* 0x000fe20003f05270 */
[----:B------:R-:W-:Y:S02]  /*0fa0*/  IMAD.MOV.U32 R16, RZ, RZ, 0x0 ;  /* 0x00000000ff107424 */ /* 0x000fe400078e00ff */
[----:B------:R-:W-:-:S10]  /*0fb0*/  IMAD.MOV.U32 R17, RZ, RZ, -0x80000 ;  /* 0xfff80000ff117424 */ /* 0x000fd400078e00ff */
[----:B------:R-:W-:Y:S05]  /*0fc0*/  @!P0 BRA `(.L_x_23) ;  /* 0x0000000000348947 */ /* 0x000fea0003800000 */
[----:B------:R-:W-:Y:S02]  /*0fd0*/  ISETP.NE.AND P0, PT, R24, 0x7ff00000, PT ;  /* 0x7ff000001800780c */ /* 0x000fe40003f05270 */
[----:B------:R-:W-:Y:S02]  /*0fe0*/  LOP3.LUT R17, R9, 0x80000000, R13, 0x48, !PT ;  /* 0x8000000009117812 */ /* 0x000fe400078e480d */
[----:B------:R-:W-:-:S13]  /*0ff0*/  ISETP.EQ.OR P0, PT, R25, RZ, !P0 ;  /* 0x000000ff1900720c */ /* 0x000fda0004702670 */
[----:B------:R-:W-:Y:S01]  /*1000*/  @P0 LOP3.LUT R2, R17, 0x7ff00000, RZ, 0xfc, !PT ;  /* 0x7ff0000011020812 */ /* 0x000fe200078efcff */
[----:B------:R-:W-:Y:S02]  /*1010*/  @!P0 IMAD.MOV.U32 R16, RZ, RZ, RZ ;  /* 0x000000ffff108224 */ /* 0x000fe400078e00ff */
[----:B------:R-:W-:Y:S02]  /*1020*/  @P0 IMAD.MOV.U32 R16, RZ, RZ, RZ ;  /* 0x000000ffff100224 */ /* 0x000fe400078e00ff */
[----:B------:R-:W-:Y:S01]  /*1030*/  @P0 IMAD.MOV.U32 R17, RZ, RZ, R2 ;  /* 0x000000ffff110224 */ /* 0x000fe200078e0002 */
[----:B------:R-:W-:Y:S06]  /*1040*/  BRA `(.L_x_23) ;  /* 0x0000000000147947 */ /* 0x000fec0003800000 */
.L_x_25:
[----:B------:R-:W-:Y:S01]  /*1050*/  LOP3.LUT R17, R13, 0x80000, RZ, 0xfc, !PT ;  /* 0x000800000d117812 */ /* 0x000fe200078efcff */
[----:B------:R-:W-:Y:S01]  /*1060*/  IMAD.MOV.U32 R16, RZ, RZ, R12 ;  /* 0x000000ffff107224 */ /* 0x000fe200078e000c */
[----:B------:R-:W-:Y:S06]  /*1070*/  BRA `(.L_x_23) ;  /* 0x0000000000087947 */ /* 0x000fec0003800000 */
.L_x_24:
[----:B------:R-:W-:Y:S01]  /*1080*/  LOP3.LUT R17, R9, 0x80000, RZ, 0xfc, !PT ;  /* 0x0008000009117812 */ /* 0x000fe200078efcff */
[----:B------:R-:W-:-:S07]  /*1090*/  IMAD.MOV.U32 R16, RZ, RZ, R8 ;  /* 0x000000ffff107224 */ /* 0x000fce00078e0008 */
.L_x_23:
[----:B------:R-:W-:Y:S05]  /*10a0*/  BSYNC.RECONVERGENT B2 ;  /* 0x0000000000027941 */ /* 0x000fea0003800200 */
.L_x_21:
[----:B------:R-:W-:Y:S02]  /*10b0*/  IMAD.MOV.U32 R15, RZ, RZ, 0x0 ;  /* 0x00000000ff0f7424 */ /* 0x000fe400078e00ff */
[----:B------:R-:W-:Y:S02]  /*10c0*/  IMAD.MOV.U32 R2, RZ, RZ, R16 ;  /* 0x000000ffff027224 */ /* 0x000fe400078e0010 */
[----:B------:R-:W-:Y:S01]  /*10d0*/  IMAD.MOV.U32 R3, RZ, RZ, R17 ;  /* 0x000000ffff037224 */ /* 0x000fe200078e0011 */
[----:B------:R-:W-:Y:S06]  /*10e0*/  RET.REL.NODEC R14 `(compute_vertex_uncertainty) ;  /* 0xffffffec0ec47950 */ /* 0x000fec0003c3ffff */
.L_x_26:
[----:B------:R-:W-:-:S00]  /*10f0*/  BRA `(.L_x_26) ;  /* 0xfffffffc00fc7947 */ /* 0x000fc0000383ffff */
[----:B------:R-:W-:-:S00]  /*1100*/  NOP ;  /* 0x0000000000007918 */ /* 0x000fc00000000000 */
[----:B------:R-:W-:-:S00]  /*1110*/  NOP ;  /* 0x0000000000007918 */ /* 0x000fc00000000000 */
[----:B------:R-:W-:-:S00]  /*1120*/  NOP ;  /* 0x0000000000007918 */ /* 0x000fc00000000000 */
[----:B------:R-:W-:-:S00]  /*1130*/  NOP ;  /* 0x0000000000007918 */ /* 0x000fc00000000000 */
[----:B------:R-:W-:-:S00]  /*1140*/  NOP ;  /* 0x0000000000007918 */ /* 0x000fc00000000000 */
[----:B------:R-:W-:-:S00]  /*1150*/  NOP ;  /* 0x0000000000007918 */ /* 0x000fc00000000000 */
[----:B------:R-:W-:-:S00]  /*1160*/  NOP ;  /* 0x0000000000007918 */ /* 0x000fc00000000000 */
[----:B------:R-:W-:-:S00]  /*1170*/  NOP ;  /* 0x0000000000007918 */ /* 0x000fc00000000000 */
.L_x_76:


//--------------------- .text.init_amplitudes_kernel --------------------------
	.section	.text.init_amplitudes_kernel,"ax",@progbits
	.align	128
        .global         init_amplitudes_kernel
        .type           init_amplitudes_kernel,@function
        .size           init_amplitudes_kernel,(.L_x_78 - init_amplitudes_kernel)
        .other          init_amplitudes_kernel,@"STO_CUDA_ENTRY STV_DEFAULT"
init_amplitudes_kernel:
.text.init_amplitudes_kernel:
[----:B------:R-:W-:Y:S01]  /*0000*/  LDC R1, c[0x0][0x37c] ;  /* 0x0000df00ff017b82 */ /* 0x000fe20000000800 */
[----:B------:R-:W0:Y:S07]  /*0010*/  S2R R3, SR_TID.X ;  /* 0x0000000000037919 */ /* 0x000e2e0000002100 */
[----:B------:R-:W0:Y:S01]  /*0020*/  S2UR UR6, SR_CTAID.X ;  /* 0x00000000000679c3 */ /* 0x000e220000002500 */
[----:B------:R-:W1:Y:S07]  /*0030*/  LDCU.64 UR4, c[0x0][0x388] ;  /* 0x00007100ff0477ac */ /* 0x000e6e0008000a00 */
[----:B------:R-:W0:Y:S01]  /*0040*/  LDC R0, c[0x0][0x360] ;  /* 0x0000d800ff007b82 */ /* 0x000e220000000800 */
[----:B-1----:R-:W-:Y:S01]  /*0050*/  UIMAD UR4, UR5, UR4, URZ ;  /* 0x00000004050472a4 */ /* 0x002fe2000f8e02ff */
[----:B0-----:R-:W-:-:S05]  /*0060*/  IMAD R0, R0, UR6, R3 ;  /* 0x0000000600007c24 */ /* 0x001fca000f8e0203 */
[----:B------:R-:W-:-:S13]  /*0070*/  ISETP.GE.AND P0, PT, R0, UR4, PT ;  /* 0x0000000400007c0c */ /* 0x000fda000bf06270 */
[----:B------:R-:W-:Y:S05]  /*0080*/  @P0 EXIT ;  /* 0x000000000000094d */ /* 0x000fea0003800000 */
[----:B------:R-:W0:Y:S01]  /*0090*/  I2F.F64 R4, UR5 ;  /* 0x0000000500047d12 */ /* 0x000e220008201c00 */
[----:B------:R-:W-:Y:S02]  /*00a0*/  IMAD.MOV.U32 R8, RZ, RZ, 0x0 ;  /* 0x00000000ff087424 */ /* 0x000fe400078e00ff */
[----:B------:R-:W-:-:S05]  /*00b0*/  IMAD.MOV.U32 R9, RZ, RZ, 0x3fd80000 ;  /* 0x3fd80000ff097424 */ /* 0x000fca00078e00ff */
[----:B0-----:R-:W0:Y:S01]  /*00c0*/  MUFU.RSQ64H R7, R5 ;  /* 0x0000000500077308 */ /* 0x001e220000001c00 */
[----:B------:R-:W-:-:S05]  /*00d0*/  VIADD R6, R5, 0xfcb00000 ;  /* 0xfcb0000005067836 */ /* 0x000fca0000000000 */
[----:B------:R-:W-:Y:S01]  /*00e0*/  ISETP.GE.U32.AND P0, PT, R6, 0x7ca00000, PT ;  /* 0x7ca000000600780c */ /* 0x000fe20003f06070 */
[----:B0-----:R-:W-:-:S08]  /*00f0*/  DMUL R2, R6, R6 ;  /* 0x0000000606027228 */ /* 0x001fd00000000000 */
[----:B------:R-:W-:-:S08]  /*0100*/  DFMA R2, R4, -R2, 1 ;  /* 0x3ff000000402742b */ /* 0x000fd00000000802 */
[----:B------:R-:W-:Y:S02]  /*0110*/  DFMA R8, R2, R8, 0.5 ;  /* 0x3fe000000208742b */ /* 0x000fe40000000008 */
[----:B------:R-:W-:-:S08]  /*0120*/  DMUL R2, R6, R2 ;  /* 0x0000000206027228 */ /* 0x000fd00000000000 */
[----:B------:R-:W-:-:S08]  /*0130*/  DFMA R8, R8, R2, R6 ;  /* 0x000000020808722b */ /* 0x000fd00000000006 */
[----:B------:R-:W-:Y:S02]  /*0140*/  DMUL R10, R4, R8 ;  /* 0x00000008040a7228 */ /* 0x000fe40000000000 */
[----:B------:R-:W-:Y:S01]  /*0150*/  IADD3 R15, PT, PT, R9, -0x100000, RZ ;  /* 0xfff00000090f7810 */ /* 0x000fe20007ffe0ff */
[----:B------:R-:W-:-:S05]  /*0160*/  IMAD.MOV.U32 R14, RZ, RZ, R8 ;  /* 0x000000ffff0e7224 */ /* 0x000fca00078e0008 */
[----:B------:R-:W-:-:S08]  /*0170*/  DFMA R12, R10, -R10, R4 ;  /* 0x8000000a0a0c722b */ /* 0x000fd00000000004 */
[----:B------:R-:W-:Y:S01]  /*0180*/  DFMA R2, R12, R14, R10 ;  /* 0x0000000e0c02722b */ /* 0x000fe2000000000a */
[----:B------:R-:W-:Y:S10]  /*0190*/  @!P0 BRA `(.L_x_27) ;  /* 0x0000000000108947 */ /* 0x000ff40003800000 */
[----:B------:R-:W-:-:S07]  /*01a0*/  MOV R2, 0x1c0 ;  /* 0x000001c000027802 */ /* 0x000fce0000000f00 */
[----:B------:R-:W-:Y:S05]  /*01b0*/  CALL.REL.NOINC `($__internal_3_$__cuda_sm20_dsqrt_rn_f64_mediumpath_v1) ;  /* 0x0000000000f07944 */ /* 0x000fea0003c00000 */
[----:B------:R-:W-:Y:S02]  /*01c0*/  IMAD.MOV.U32 R2, RZ, RZ, R6 ;  /* 0x000000ffff027224 */ /* 0x000fe400078e0006 */
[----:B------:R-:W-:-:S07]  /*01d0*/  IMAD.MOV.U32 R3, RZ, RZ, R7 ;  /* 0x000000ffff037224 */ /* 0x000fce00078e0007 */
.L_x_27:
[----:B------:R-:W0:Y:S01]  /*01e0*/  MUFU.RCP64H R5, R3 ;  /* 0x0000000300057308 */ /* 0x000e220000001800 */
[----:B------:R-:W-:Y:S01]  /*01f0*/  IADD3 R4, PT, PT, R3, 0x300402, RZ ;  /* 0x0030040203047810 */ /* 0x000fe20007ffe0ff */
[----:B------:R-:W1:Y:S03]  /*0200*/  LDCU.64 UR4, c[0x0][0x358] ;  /* 0x00006b00ff0477ac */ /* 0x000e660008000a00 */
[----:B------:R-:W-:Y:S02]  /*0210*/  FSETP.GEU.AND P0, PT, |R4|, 5.8789094863358348022e-39, PT ;  /* 0x004004020400780b */ /* 0x000fe40003f0e200 */
[----:B0-----:R-:W-:-:S08]  /*0220*/  DFMA R6, R4, -R2, 1 ;  /* 0x3ff000000406742b */ /* 0x001fd00000000802 */
[----:B------:R-:W-:-:S08]  /*0230*/  DFMA R6, R6, R6, R6 ;  /* 0x000000060606722b */ /* 0x000fd00000000006 */
[----:B------:R-:W-:-:S08]  /*0240*/  DFMA R6, R4, R6, R4 ;  /* 0x000000060406722b */ /* 0x000fd00000000004 */
[----:B------:R-:W-:-:S08]  /*0250*/  DFMA R8, R6, -R2, 1 ;  /* 0x3ff000000608742b */ /* 0x000fd00000000802 */
[----:B------:R-:W-:Y:S01]  /*0260*/  DFMA R6, R6, R8, R6 ;  /* 0x000000080606722b */ /* 0x000fe20000000006 */
[----:B-1----:R-:W-:Y:S10]  /*0270*/  @P0 BRA `(.L_x_28) ;  /* 0x0000000000140947 */ /* 0x002ff40003800000 */
[----:B------:R-:W-:Y:S01]  /*0280*/  LOP3.LUT R4, R3, 0x7fffffff, RZ, 0xc0, !PT ;  /* 0x7fffffff03047812 */ /* 0x000fe200078ec0ff */
[----:B------:R-:W-:Y:S01]  /*0290*/  IMAD.MOV.U32 R6, RZ, RZ, R2 ;  /* 0x000000ffff067224 */ /* 0x000fe200078e0002 */
[----:B------:R-:W-:-:S03]  /*02a0*/  MOV R2, 0x2d0 ;  /* 0x000002d000027802 */ /* 0x000fc60000000f00 */
[----:B------:R-:W-:-:S07]  /*02b0*/  VIADD R8, R4, 0xfff00000 ;  /* 0xfff0000004087836 */ /* 0x000fce0000000000 */
[----:B------:R-:W-:Y:S05]  /*02c0*/  CALL.REL.NOINC `($__internal_2_$__cuda_sm20_dblrcp_rn_slowpath_v3) ;  /* 0x0000000000107944 */ /* 0x000fea0003c00000 */
.L_x_28:
[----:B------:R-:W0:Y:S02]  /*02d0*/  LDC.64 R2, c[0x0][0x380] ;  /* 0x0000e000ff027b82 */ /* 0x000e240000000a00 */
[----:B0-----:R-:W-:-:S05]  /*02e0*/  IMAD.WIDE R2, R0, 0x8, R2 ;  /* 0x0000000800027825 */ /* 0x001fca00078e0202 */
[----:B------:R-:W-:Y:S01]  /*02f0*/  STG.E.64 desc[UR4][R2.64], R6 ;  /* 0x0000000602007986 */ /* 0x000fe2000c101b04 */
[----:B------:R-:W-:Y:S05]  /*0300*/  EXIT ;  /* 0x000000000000794d */ /* 0x000fea0003800000 */
        .weak           $__internal_2_$__cuda_sm20_dblrcp_rn_slowpath_v3
        .type           $__internal_2_$__cuda_sm20_dblrcp_rn_slowpath_v3,@function
        .size           $__internal_2_$__cuda_sm20_dblrcp_rn_slowpath_v3,($__internal_3_$__cuda_sm20_dsqrt_rn_f64_mediumpath_v1 - $__internal_2_$__cuda_sm20_dblrcp_rn_slowpath_v3)
$__internal_2_$__cuda_sm20_dblrcp_rn_slowpath_v3:
[----:B------:R-:W-:Y:S01]  /*0310*/  IMAD.MOV.U32 R4, RZ, RZ, R6 ;  /* 0x000000ffff047224 */ /* 0x000fe200078e0006 */
[----:B------:R-:W-:-:S06]  /*0320*/  MOV R5, R3 ;  /* 0x0000000300057202 */ /* 0x000fcc0000000f00 */
[----:B------:R-:W-:-:S14]  /*0330*/  DSETP.GTU.AND P0, PT, |R4|, +INF , PT ;  /* 0x7ff000000400742a */ /* 0x000fdc0003f0c200 */
        /* <DEDUP_REMOVED lines=9> */
[----:B------:R-:W-:Y:S01]  /*03d0*/  VIADD R7, R5, 0xc0200000 ;  /* 0xc020000005077836 */ /* 0x000fe20000000000 */
[----:B------:R-:W-:-:S03]  /*03e0*/  MOV R6, R4 ;  /* 0x0000000400067202 */ /* 0x000fc60000000f00 */
[----:B------:R-:W0:Y:S03]  /*03f0*/  MUFU.RCP64H R9, R7 ;  /* 0x0000000700097308 */ /* 0x000e260000001800 */
        /* <DEDUP_REMOVED lines=10> */
.L_x_31:
        /* <DEDUP_REMOVED lines=10> */
.L_x_29:
[----:B------:R-:W-:Y:S01]  /*0540*/  LOP3.LUT R7, R5, 0x80000, RZ, 0xfc, !PT ;  /* 0x0008000005077812 */ /* 0x000fe200078efcff */
[----:B------:R-:W-:-:S07]  /*0550*/  IMAD.MOV.U32 R6, RZ, RZ, R4 ;  /* 0x000000ffff067224 */ /* 0x000fce00078e0004 */
.L_x_30:
[----:B------:R-:W-:-:S04]  /*0560*/  MOV R3, 0x0 ;  /* 0x0000000000037802 */ /* 0x000fc80000000f00 */
[----:B------:R-:W-:Y:S05]  /*0570*/  RET.REL.NODEC R2 `(init_amplitudes_kernel) ;  /* 0xfffffff802a07950 */ /* 0x000fea0003c3ffff */
        .weak           $__internal_3_$__cuda_sm20_dsqrt_rn_f64_mediumpath_v1
        .type           $__internal_3_$__cuda_sm20_dsqrt_rn_f64_mediumpath_v1,@function
        .size           $__internal_3_$__cuda_sm20_dsqrt_rn_f64_mediumpath_v1,(.L_x_78 - $__internal_3_$__cuda_sm20_dsqrt_rn_f64_mediumpath_v1)
$__internal_3_$__cuda_sm20_dsqrt_rn_f64_mediumpath_v1:
[----:B------:R-:W-:Y:S01]  /*0580*/  ISETP.GE.U32.AND P0, PT, R6, -0x3400000, PT ;  /* 0xfcc000000600780c */ /* 0x000fe20003f06070 */
[----:B------:R-:W-:-:S12]  /*0590*/  IMAD.MOV.U32 R9, RZ, RZ, R15 ;  /* 0x000000ffff097224 */ /* 0x000fd800078e000f */
[----:B------:R-:W-:Y:S05]  /*05a0*/  @!P0 BRA `(.L_x_32) ;  /* 0x0000000000208947 */ /* 0x000fea0003800000 */
[----:B------:R-:W-:-:S10]  /*05b0*/  DFMA.RM R8, R12, R8, R10 ;  /* 0x000000080c08722b */ /* 0x000fd4000000400a */
[----:B------:R-:W-:-:S05]  /*05c0*/  IADD3 R6, P0, PT, R8, 0x1, RZ ;  /* 0x0000000108067810 */ /* 0x000fca0007f1e0ff */
[----:B------:R-:W-:-:S06]  /*05d0*/  IMAD.X R7, RZ, RZ, R9, P0 ;  /* 0x000000ffff077224 */ /* 0x000fcc00000e0609 */
[----:B------:R-:W-:-:S08]  /*05e0*/  DFMA.RP R4, -R8, R6, R4 ;  /* 0x000000060804722b */ /* 0x000fd00000008104 */
[----:B------:R-:W-:-:S06]  /*05f0*/  DSETP.GT.AND P0, PT, R4, RZ, PT ;  /* 0x000000ff0400722a */ /* 0x000fcc0003f04000 */
[----:B------:R-:W-:Y:S02]  /*0600*/  FSEL R6, R6, R8, P0 ;  /* 0x0000000806067208 */ /* 0x000fe40000000000 */
[----:B------:R-:W-:Y:S01]  /*0610*/  FSEL R7, R7, R9, P0 ;  /* 0x0000000907077208 */ /* 0x000fe20000000000 */
[----:B------:R-:W-:Y:S06]  /*0620*/  BRA `(.L_x_33) ;  /* 0x0000000000647947 */ /* 0x000fec0003800000 */
.L_x_32:
[----:B------:R-:W-:-:S14]  /*0630*/  DSETP.NE.AND P0, PT, R4, RZ, PT ;  /* 0x000000ff0400722a */ /* 0x000fdc0003f05000 */
[----:B------:R-:W-:Y:S05]  /*0640*/  @!P0 BRA `(.L_x_34) ;  /* 0x0000000000588947 */ /* 0x000fea0003800000 */
[----:B------:R-:W-:-:S13]  /*0650*/  ISETP.GE.AND P0, PT, R5, RZ, PT ;  /* 0x000000ff0500720c */ /* 0x000fda0003f06270 */
[----:B------:R-:W-:Y:S01]  /*0660*/  @!P0 MOV R6, 0x0 ;  /* 0x0000000000068802 */ /* 0x000fe20000000f00 */
[----:B------:R-:W-:Y:S01]  /*0670*/  @!P0 IMAD.MOV.U32 R7, RZ, RZ, -0x80000 ;  /* 0xfff80000ff078424 */ /* 0x000fe200078e00ff */
[----:B------:R-:W-:Y:S06]  /*0680*/  @!P0 BRA `(.L_x_33) ;  /* 0x00000000004c8947 */ /* 0x000fec0003800000 */
[----:B------:R-:W-:-:S13]  /*0690*/  ISETP.GT.AND P0, PT, R5, 0x7fefffff, PT ;  /* 0x7fefffff0500780c */ /* 0x000fda0003f04270 */
[----:B------:R-:W-:Y:S05]  /*06a0*/  @P0 BRA `(.L_x_34) ;  /* 0x0000000000400947 */ /* 0x000fea0003800000 */
[----:B------:R-:W-:Y:S01]  /*06b0*/  DMUL R4, R4, 8.11296384146066816958e+31 ;  /* 0x4690000004047828 */ /* 0x000fe20000000000 */
[----:B------:R-:W-:Y:S01]  /*06c0*/  IMAD.MOV.U32 R6, RZ, RZ, RZ ;  /* 0x000000ffff067224 */ /* 0x000fe200078e00ff */
[----:B------:R-:W-:Y:S01]  /*06d0*/  MOV R10, 0x0 ;  /* 0x00000000000a7802 */ /* 0x000fe20000000f00 */
[----:B------:R-:W-:-:S03]  /*06e0*/  IMAD.MOV.U32 R11, RZ, RZ, 0x3fd80000 ;  /* 0x3fd80000ff0b7424 */ /* 0x000fc600078e00ff */
[----:B------:R-:W0:Y:S02]  /*06f0*/  MUFU.RSQ64H R7, R5 ;  /* 0x0000000500077308 */ /* 0x000e240000001c00 */
[----:B0-----:R-:W-:-:S08]  /*0700*/  DMUL R8, R6, R6 ;  /* 0x0000000606087228 */ /* 0x001fd00000000000 */
[----:B------:R-:W-:-:S08]  /*0710*/  DFMA R8, R4, -R8, 1 ;  /* 0x3ff000000408742b */ /* 0x000fd00000000808 */
[----:B------:R-:W-:Y:S02]  /*0720*/  DFMA R10, R8, R10, 0.5 ;  /* 0x3fe00000080a742b */ /* 0x000fe4000000000a */
[----:B------:R-:W-:-:S08]  /*0730*/  DMUL R8, R6, R8 ;  /* 0x0000000806087228 */ /* 0x000fd00000000000 */
[----:B------:R-:W-:-:S08]  /*0740*/  DFMA R8, R10, R8, R6 ;  /* 0x000000080a08722b */ /* 0x000fd00000000006 */
[----:B------:R-:W-:Y:S02]  /*0750*/  DMUL R6, R4, R8 ;  /* 0x0000000804067228 */ /* 0x000fe40000000000 */
[----:B------:R-:W-:-:S06]  /*0760*/  VIADD R9, R9, 0xfff00000 ;  /* 0xfff0000009097836 */ /* 0x000fcc0000000000 */
[----:B------:R-:W-:-:S08]  /*0770*/  DFMA R10, R6, -R6, R4 ;  /* 0x80000006060a722b */ /* 0x000fd00000000004 */
[----:B------:R-:W-:-:S10]  /*0780*/  DFMA R6, R8, R10, R6 ;  /* 0x0000000a0806722b */ /* 0x000fd40000000006 */
[----:B------:R-:W-:Y:S01]  /*0790*/  IADD3 R7, PT, PT, R7, -0x3500000, RZ ;  /* 0xfcb0000007077810 */ /* 0x000fe20007ffe0ff */
[----:B------:R-:W-:Y:S06]  /*07a0*/  BRA `(.L_x_33) ;  /* 0x0000000000047947 */ /* 0x000fec0003800000 */
.L_x_34:
[----:B------:R-:W-:-:S11]  /*07b0*/  DADD R6, R4, R4 ;  /* 0x0000000004067229 */ /* 0x000fd60000000004 */
.L_x_33:
[----:B------:R-:W-:-:S04]  /*07c0*/  IMAD.MOV.U32 R3, RZ, RZ, 0x0 ;  /* 0x00000000ff037424 */ /* 0x000fc800078e00ff */
[----:B------:R-:W-:Y:S05]  /*07d0*/  RET.REL.NODEC R2 `(init_amplitudes_kernel) ;  /* 0xfffffff802087950 */ /* 0x000fea0003c3ffff */
.L_x_35:
        /* <DEDUP_REMOVED lines=10> */
.L_x_78:


//--------------------- .text.axpby_kernel        --------------------------
	.section	.text.axpby_kernel,"ax",@progbits
	.align	128
        .global         axpby_kernel
        .type           axpby_kernel,@function
        .size           axpby_kernel,(.L_x_83 - axpby_kernel)
        .other          axpby_kernel,@"STO_CUDA_ENTRY STV_DEFAULT"
axpby_kernel:
.text.axpby_kernel:
        /* <DEDUP_REMOVED lines=9> */
[----:B------:R-:W1:Y:S01]  /*0090*/  LDCU.64 UR4, c[0x0][0x358] ;  /* 0x00006b00ff0477ac */ /* 0x000e620008000a00 */
[----:B------:R-:W2:Y:S06]  /*00a0*/  LDCU.128 UR8, c[0x0][0x390] ;  /* 0x00007200ff0877ac */ /* 0x000eac0008000c00 */
[----:B------:R-:W3:Y:S01]  /*00b0*/  LDC.64 R2, c[0x0][0x380] ;  /* 0x0000e000ff027b82 */ /* 0x000ee20000000a00 */
[----:B0-----:R-:W-:-:S05]  /*00c0*/  IMAD.WIDE R4, R9, 0x8, R4 ;  /* 0x0000000809047825 */ /* 0x001fca00078e0204 */
[----:B-1----:R-:W2:Y:S01]  /*00d0*/  LDG.E.64 R6, desc[UR4][R4.64] ;  /* 0x0000000404067981 */ /* 0x002ea2000c1e1b00 */
[----:B---3--:R-:W-:-:S06]  /*00e0*/  IMAD.WIDE R2, R9, 0x8, R2 ;  /* 0x0000000809027825 */ /* 0x008fcc00078e0202 */
[----:B------:R-:W3:Y:S01]  /*00f0*/  LDG.E.64 R2, desc[UR4][R2.64] ;  /* 0x0000000402027981 */ /* 0x000ee2000c1e1b00 */
[----:B--2---:R-:W-:-:S08]  /*0100*/  DMUL R6, R6, UR10 ;  /* 0x0000000a06067c28 */ /* 0x004fd00008000000 */
[----:B---3--:R-:W-:-:S07]  /*0110*/  DFMA R6, R2, UR8, R6 ;  /* 0x0000000802067c2b */ /* 0x008fce0008000006 */
[----:B------:R-:W-:Y:S01]  /*0120*/  STG.E.64 desc[UR4][R4.64], R6 ;  /* 0x0000000604007986 */ /* 0x000fe2000c101b04 */
[----:B------:R-:W-:Y:S05]  /*0130*/  EXIT ;  /* 0x000000000000794d */ /* 0x000fea0003800000 */
.L_x_36:
        /* <DEDUP_REMOVED lines=12> */
.L_x_83:


//--------------------- .text.sum_reduction_kernel --------------------------
	.section	.text.sum_reduction_kernel,"ax",@progbits
	.align	128
        .global         sum_reduction_kernel
        .type           sum_reduction_kernel,@function
        .size           sum_reduction_kernel,(.L_x_84 - sum_reduction_kernel)
        .other          sum_reduction_kernel,@"STO_CUDA_ENTRY STV_DEFAULT"
sum_reduction_kernel:
.text.sum_reduction_kernel:
[----:B------:R-:W-:Y:S01]  /*0000*/  LDC R1, c[0x0][0x37c] ;  /* 0x0000df00ff017b82 */ /* 0x000fe20000000800 */
[----:B------:R-:W0:Y:S07]  /*0010*/  S2R R9, SR_TID.X ;  /* 0x0000000000097919 */ /* 0x000e2e0000002100 */
[----:B------:R-:W0:Y:S01]  /*0020*/  S2UR UR4, SR_CTAID.X ;  /* 0x00000000000479c3 */ /* 0x000e220000002500 */
[----:B------:R-:W1:Y:S01]  /*0030*/  LDCU UR5, c[0x0][0x390] ;  /* 0x00007200ff0577ac */ /* 0x000e620008000800 */
[----:B------:R-:W-:Y:S01]  /*0040*/  CS2R R2, SRZ ;  /* 0x0000000000027805 */ /* 0x000fe2000001ff00 */
[----:B------:R-:W2:Y:S05]  /*0050*/  LDCU.64 UR6, c[0x0][0x358] ;  /* 0x00006b00ff0677ac */ /* 0x000eaa0008000a00 */
[----:B------:R-:W0:Y:S02]  /*0060*/  LDC R0, c[0x0][0x360] ;  /* 0x0000d800ff007b82 */ /* 0x000e240000000800 */
[----:B0-----:R-:W-:-:S05]  /*0070*/  IMAD R7, R0, UR4, R9 ;  /* 0x0000000400077c24 */ /* 0x001fca000f8e0209 */
[----:B-1----:R-:W-:-:S13]  /*0080*/  ISETP.GE.U32.AND P0, PT, R7, UR5, PT ;  /* 0x0000000507007c0c */ /* 0x002fda000bf06070 */
[----:B------:R-:W0:Y:S02]  /*0090*/  @!P0 LDC.64 R4, c[0x0][0x380] ;  /* 0x0000e000ff048b82 */ /* 0x000e240000000a00 */
[----:B0-----:R-:W-:-:S05]  /*00a0*/  @!P0 IMAD.WIDE.U32 R4, R7, 0x8, R4 ;  /* 0x0000000807048825 */ /* 0x001fca00078e0004 */
[----:B--2---:R-:W2:Y:S01]  /*00b0*/  @!P0 LDG.E.64 R2, desc[UR6][R4.64] ;  /* 0x0000000604028981 */ /* 0x004ea2000c1e1b00 */
[----:B------:R-:W0:Y:S01]  /*00c0*/  S2UR UR5, SR_CgaCtaId ;  /* 0x00000000000579c3 */ /* 0x000e220000008800 */
[----:B------:R-:W-:Y:S01]  /*00d0*/  UMOV UR4, 0x400 ;  /* 0x0000040000047882 */ /* 0x000fe20000000000 */
[----:B------:R-:W-:Y:S02]  /*00e0*/  ISETP.GE.U32.AND P1, PT, R0, 0x2, PT ;  /* 0x000000020000780c */ /* 0x000fe40003f26070 */
[----:B------:R-:W-:Y:S01]  /*00f0*/  ISETP.NE.AND P0, PT, R9, RZ, PT ;  /* 0x000000ff0900720c */ /* 0x000fe20003f05270 */
[----:B0-----:R-:W-:-:S06]  /*0100*/  ULEA UR4, UR5, UR4, 0x18 ;  /* 0x0000000405047291 */ /* 0x001fcc000f8ec0ff */
[----:B------:R-:W-:-:S05]  /*0110*/  LEA R7, R9, UR4, 0x3 ;  /* 0x0000000409077c11 */ /* 0x000fca000f8e18ff */
[----:B--2---:R0:W-:Y:S01]  /*0120*/  STS.64 [R7], R2 ;  /* 0x0000000207007388 */ /* 0x0041e20000000a00 */
[----:B------:R-:W-:Y:S06]  /*0130*/  BAR.SYNC.DEFER_BLOCKING 0x0 ;  /* 0x0000000000007b1d */ /* 0x000fec0000010000 */
[----:B------:R-:W-:Y:S05]  /*0140*/  @!P1 BRA `(.L_x_37) ;  /* 0x00000000002c9947 */ /* 0x000fea0003800000 */
.L_x_38:
[----:B------:R-:W-:-:S04]  /*0150*/  SHF.R.U32.HI R8, RZ, 0x1, R0 ;  /* 0x00000001ff087819 */ /* 0x000fc80000011600 */
[----:B------:R-:W-:-:S13]  /*0160*/  ISETP.GE.U32.AND P1, PT, R9, R8, PT ;  /* 0x000000080900720c */ /* 0x000fda0003f26070 */
[----:B------:R-:W-:Y:S01]  /*0170*/  @!P1 IMAD R6, R8, 0x8, R7 ;  /* 0x0000000808069824 */ /* 0x000fe200078e0207 */
[----:B------:R-:W-:Y:S04]  /*0180*/  @!P1 LDS.64 R4, [R7] ;  /* 0x0000000007049984 */ /* 0x000fe80000000a00 */
[----:B0-----:R-:W0:Y:S02]  /*0190*/  @!P1 LDS.64 R2, [R6] ;  /* 0x0000000006029984 */ /* 0x001e240000000a00 */
[----:B0-----:R-:W-:-:S07]  /*01a0*/  @!P1 DADD R2, R2, R4 ;  /* 0x0000000002029229 */ /* 0x001fce0000000004 */
[----:B------:R1:W-:Y:S01]  /*01b0*/  @!P1 STS.64 [R7], R2 ;  /* 0x0000000207009388 */ /* 0x0003e20000000a00 */
[----:B------:R-:W-:Y:S01]  /*01c0*/  BAR.SYNC.DEFER_BLOCKING 0x0 ;  /* 0x0000000000007b1d */ /* 0x000fe20000010000 */
[----:B------:R-:W-:Y:S01]  /*01d0*/  ISETP.GT.U32.AND P1, PT, R0, 0x3, PT ;  /* 0x000000030000780c */ /* 0x000fe20003f24070 */
[----:B------:R-:W-:-:S12]  /*01e0*/  IMAD.MOV.U32 R0, RZ, RZ, R8 ;  /* 0x000000ffff007224 */ /* 0x000fd800078e0008 */
[----:B-1----:R-:W-:Y:S05]  /*01f0*/  @P1 BRA `(.L_x_38) ;  /* 0xfffffffc00d41947 */ /* 0x002fea000383ffff */
.L_x_37:
[----:B------:R-:W-:Y:S05]  /*0200*/  @P0 EXIT ;  /* 0x000000000000094d */ /* 0x000fea0003800000 */
[----:B------:R-:W1:Y:S01]  /*0210*/  S2UR UR5, SR_CgaCtaId ;  /* 0x00000000000579c3 */ /* 0x000e620000008800 */
[----:B------:R-:W-:-:S07]  /*0220*/  UMOV UR4, 0x400 ;  /* 0x0000040000047882 */ /* 0x000fce0000000000 */
[----:B------:R-:W2:Y:S01]  /*0230*/  LDC.64 R4, c[0x0][0x388] ;  /* 0x0000e200ff047b82 */ /* 0x000ea20000000a00 */
[----:B-1----:R-:W-:-:S09]  /*0240*/  ULEA UR4, UR5, UR4, 0x18 ;  /* 0x0000000405047291 */ /* 0x002fd2000f8ec0ff */
[----:B0-----:R-:W2:Y:S04]  /*0250*/  LDS.64 R2, [UR4] ;  /* 0x00000004ff027984 */ /* 0x001ea80008000a00 */
[----:B--2---:R-:W-:Y:S01]  /*0260*/  REDG.E.ADD.F64.RN.STRONG.GPU desc[UR6][R4.64], R2 ;  /* 0x00000002040079a6 */ /* 0x004fe2000c12ff06 */
[----:B------:R-:W-:Y:S05]  /*0270*/  EXIT ;  /* 0x000000000000794d */ /* 0x000fea0003800000 */
.L_x_39:
        /* <DEDUP_REMOVED lines=16> */
.L_x_84:


//--------------------- .text.accuracy_kernel     --------------------------
	.section	.text.accuracy_kernel,"ax",@progbits
	.align	128
        .global         accuracy_kernel
        .type           accuracy_kernel,@function
        .size           accuracy_kernel,(.L_x_79 - accuracy_kernel)
        .other          accuracy_kernel,@"STO_CUDA_ENTRY STV_DEFAULT"
accuracy_kernel:
.text.accuracy_kernel:
        /* <DEDUP_REMOVED lines=10> */
[----:B------:R-:W2:Y:S01]  /*00a0*/  LDC.64 R4, c[0x0][0x380] ;  /* 0x0000e000ff047b82 */ /* 0x000ea20000000a00 */
[----:B0-----:R-:W-:-:S06]  /*00b0*/  IMAD.WIDE R2, R0, 0x8, R2 ;  /* 0x0000000800027825 */ /* 0x001fcc00078e0202 */
[----:B-1----:R-:W3:Y:S01]  /*00c0*/  LDG.E.64 R2, desc[UR8][R2.64] ;  /* 0x0000000802027981 */ /* 0x002ee2000c1e1b00 */
[----:B--2---:R-:W-:-:S06]  /*00d0*/  IMAD.WIDE R4, R0, 0x8, R4 ;  /* 0x0000000800047825 */ /* 0x004fcc00078e0204 */
[----:B------:R-:W2:Y:S01]  /*00e0*/  LDG.E.64 R4, desc[UR8][R4.64] ;  /* 0x0000000804047981 */ /* 0x000ea2000c1e1b00 */
[----:B------:R-:W-:Y:S01]  /*00f0*/  UMOV UR4, 0xd9d7bdbb ;  /* 0xd9d7bdbb00047882 */ /* 0x000fe20000000000 */
[----:B------:R-:W-:Y:S01]  /*0100*/  UMOV UR5, 0x3ddb7cdf ;  /* 0x3ddb7cdf00057882 */ /* 0x000fe20000000000 */
[----:B------:R-:W-:Y:S01]  /*0110*/  BSSY.RECONVERGENT B0, `(.L_x_40) ;  /* 0x000001b000007945 */ /* 0x000fe20003800200 */
[----:B------:R-:W-:Y:S02]  /*0120*/  UMOV UR6, UR5 ;  /* 0x0000000500067c82 */ /* 0x000fe40008000000 */
[----:B------:R-:W-:Y:S01]  /*0130*/  IMAD.U32 R8, RZ, RZ, UR6 ;  /* 0x00000006ff087e24 */ /* 0x000fe2000f8e00ff */
[----:B---3--:R-:W-:Y:S01]  /*0140*/  DSETP.MAX.AND P0, P1, R2, UR4, PT ;  /* 0x0000000402007e2a */ /* 0x008fe2000b90f000 */
[----:B------:R-:W-:Y:S01]  /*0150*/  IMAD.MOV.U32 R6, RZ, RZ, R3 ;  /* 0x000000ffff067224 */ /* 0x000fe200078e0003 */
[----:B------:R-:W-:-:S04]  /*0160*/  UMOV UR5, 0x401921fb ;  /* 0x401921fb00057882 */ /* 0x000fc80000000000 */
[----:B------:R-:W-:Y:S02]  /*0170*/  FSEL R7, R6, UR6, P0 ;  /* 0x0000000606077c08 */ /* 0x000fe40008000000 */
[----:B------:R-:W-:Y:S01]  /*0180*/  SEL R6, R2, UR4, P0 ;  /* 0x0000000402067c07 */ /* 0x000fe20008000000 */
[----:B------:R-:W-:Y:S01]  /*0190*/  IMAD.MOV.U32 R2, RZ, RZ, 0x1 ;  /* 0x00000001ff027424 */ /* 0x000fe200078e00ff */
[----:B------:R-:W-:Y:S01]  /*01a0*/  UMOV UR4, 0x54442d18 ;  /* 0x54442d1800047882 */ /* 0x000fe20000000000 */
[----:B--2---:R-:W-:-:S03]  /*01b0*/  DMUL R4, R4, R4 ;  /* 0x0000000404047228 */ /* 0x004fc60000000000 */
[----:B------:R-:W-:-:S04]  /*01c0*/  @P1 LOP3.LUT R7, R8, 0x80000, RZ, 0xfc, !PT ;  /* 0x0008000008071812 */ /* 0x000fc800078efcff */
[----:B------:R-:W0:Y:S02]  /*01d0*/  MUFU.RCP64H R3, R7 ;  /* 0x0000000700037308 */ /* 0x000e240000001800 */
[C---:B------:R-:W-:Y:S02]  /*01e0*/  DMUL R4, R6.reuse, R4 ;  /* 0x0000000406047228 */ /* 0x040fe40000000000 */
[----:B0-----:R-:W-:-:S08]  /*01f0*/  DFMA R8, -R6, R2, 1 ;  /* 0x3ff000000608742b */ /* 0x001fd00000000102 */
[----:B------:R-:W-:-:S08]  /*0200*/  DFMA R8, R8, R8, R8 ;  /* 0x000000080808722b */ /* 0x000fd00000000008 */
[----:B------:R-:W-:-:S08]  /*0210*/  DFMA R8, R2, R8, R2 ;  /* 0x000000080208722b */ /* 0x000fd00000000002 */
[----:B------:R-:W-:-:S08]  /*0220*/  DFMA R2, -R6, R8, 1 ;  /* 0x3ff000000602742b */ /* 0x000fd00000000108 */
[----:B------:R-:W-:-:S08]  /*0230*/  DFMA R2, R8, R2, R8 ;  /* 0x000000020802722b */ /* 0x000fd00000000008 */
[----:B------:R-:W-:-:S08]  /*0240*/  DMUL R8, R2, UR4 ;  /* 0x0000000402087c28 */ /* 0x000fd00008000000 */
[----:B------:R-:W-:-:S08]  /*0250*/  DFMA R10, -R6, R8, UR4 ;  /* 0x00000004060a7e2b */ /* 0x000fd00008000108 */
[----:B------:R-:W-:-:S10]  /*0260*/  DFMA R2, R2, R10, R8 ;  /* 0x0000000a0202722b */ /* 0x000fd40000000008 */
[----:B------:R-:W-:-:S05]  /*0270*/  FFMA R8, RZ, R7, R3 ;  /* 0x00000007ff087223 */ /* 0x000fca0000000003 */
[----:B------:R-:W-:-:S13]  /*0280*/  FSETP.GT.AND P0, PT, |R8|, 1.469367938527859385e-39, PT ;  /* 0x001000000800780b */ /* 0x000fda0003f04200 */
[----:B------:R-:W-:Y:S05]  /*0290*/  @P0 BRA `(.L_x_41) ;  /* 0x0000000000080947 */ /* 0x000fea0003800000 */
[----:B------:R-:W-:-:S07]  /*02a0*/  MOV R8, 0x2c0 ;  /* 0x000002c000087802 */ /* 0x000fce0000000f00 */
[----:B------:R-:W-:Y:S05]  /*02b0*/  CALL.REL.NOINC `($__internal_4_$__cuda_sm20_div_rn_f64_full) ;  /* 0x0000000400707944 */ /* 0x000fea0003c00000 */
.L_x_41:
[----:B------:R-:W-:Y:S05]  /*02c0*/  BSYNC.RECONVERGENT B0 ;  /* 0x0000000000007941 */ /* 0x000fea0003800200 */
.L_x_40:
[----:B------:R-:W-:Y:S01]  /*02d0*/  ISETP.GT.AND P0, PT, R3, 0xfffff, PT ;  /* 0x000fffff0300780c */ /* 0x000fe20003f04270 */
[----:B------:R-:W-:Y:S01]  /*02e0*/  IMAD.MOV.U32 R8, RZ, RZ, R2 ;  /* 0x000000ffff087224 */ /* 0x000fe200078e0002 */
[----:B------:R-:W-:Y:S01]  /*02f0*/  BSSY.RECONVERGENT B0, `(.L_x_42) ;  /* 0x0000052000007945 */ /* 0x000fe20003800200 */
[--C-:B------:R-:W-:Y:S02]  /*0300*/  IMAD.MOV.U32 R9, RZ, RZ, R3.reuse ;  /* 0x000000ffff097224 */ /* 0x100fe400078e0003 */
[----:B------:R-:W-:-:S08]  /*0310*/  IMAD.MOV.U32 R6, RZ, RZ, R3 ;  /* 0x000000ffff067224 */ /* 0x000fd000078e0003 */
[----:B------:R-:W-:-:S10]  /*0320*/  @!P0 DMUL R8, R8, 1.80143985094819840000e+16 ;  /* 0x4350000008088828 */ /* 0x000fd40000000000 */
[----:B------:R-:W-:Y:S02]  /*0330*/  @!P0 IMAD.MOV.U32 R6, RZ, RZ, R9 ;  /* 0x000000ffff068224 */ /* 0x000fe400078e0009 */
[----:B------:R-:W-:Y:S02]  /*0340*/  @!P0 IMAD.MOV.U32 R2, RZ, RZ, R8 ;  /* 0x000000ffff028224 */ /* 0x000fe400078e0008 */
[----:B------:R-:W-:-:S05]  /*0350*/  VIADD R3, R6, 0xffffffff ;  /* 0xffffffff06037836 */ /* 0x000fca0000000000 */
[----:B------:R-:W-:Y:S01]  /*0360*/  ISETP.GT.U32.AND P1, PT, R3, 0x7feffffe, PT ;  /* 0x7feffffe0300780c */ /* 0x000fe20003f24070 */
[----:B------:R-:W-:Y:S02]  /*0370*/  IMAD.MOV.U32 R3, RZ, RZ, -0x3ff ;  /* 0xfffffc01ff037424 */ /* 0x000fe400078e00ff */
[----:B------:R-:W-:-:S10]  /*0380*/  @!P0 IMAD.MOV.U32 R3, RZ, RZ, -0x435 ;  /* 0xfffffbcbff038424 */ /* 0x000fd400078e00ff */
[----:B------:R-:W-:Y:S05]  /*0390*/  @P1 BRA `(.L_x_43) ;  /* 0x0000000400041947 */ /* 0x000fea0003800000 */
[C---:B------:R-:W-:Y:S01]  /*03a0*/  LOP3.LUT R7, R6.reuse, 0xfffff, RZ, 0xc0, !PT ;  /* 0x000fffff06077812 */ /* 0x040fe200078ec0ff */
[----:B------:R-:W-:Y:S01]  /*03b0*/  IMAD.MOV.U32 R8, RZ, RZ, R2 ;  /* 0x000000ffff087224 */ /* 0x000fe200078e0002 */
[----:B------:R-:W-:Y:S01]  /*03c0*/  MOV R18, 0x8b7a8b04 ;  /* 0x8b7a8b0400127802 */ /* 0x000fe20000000f00 */
[----:B------:R-:W-:Y:S01]  /*03d0*/  IMAD.MOV.U32 R10, RZ, RZ, RZ ;  /* 0x000000ffff0a7224 */ /* 0x000fe200078e00ff */
[----:B------:R-:W-:Y:S01]  /*03e0*/  LOP3.LUT R9, R7, 0x3ff00000, RZ, 0xfc, !PT ;  /* 0x3ff0000007097812 */ /* 0x000fe200078efcff */
[----:B------:R-:W-:Y:S01]  /*03f0*/  IMAD.MOV.U32 R19, RZ, RZ, 0x3ed0ee25 ;  /* 0x3ed0ee25ff137424 */ /* 0x000fe200078e00ff */
[----:B------:R-:W-:Y:S01]  /*0400*/  UMOV UR4, 0x3ae80f1e ;  /* 0x3ae80f1e00047882 */ /* 0x000fe20000000000 */
[----:B------:R-:W-:Y:S01]  /*0410*/  UMOV UR5, 0x3eb1380b ;  /* 0x3eb1380b00057882 */ /* 0x000fe20000000000 */
[----:B------:R-:W-:Y:S01]  /*0420*/  ISETP.GE.U32.AND P0, PT, R9, 0x3ff6a09f, PT ;  /* 0x3ff6a09f0900780c */ /* 0x000fe20003f06070 */
[----:B------:R-:W-:Y:S01]  /*0430*/  UMOV UR6, 0x80000000 ;  /* 0x8000000000067882 */ /* 0x000fe20000000000 */
[----:B------:R-:W-:Y:S01]  /*0440*/  LEA.HI R6, R6, R3, RZ, 0xc ;  /* 0x0000000306067211 */ /* 0x000fe200078f60ff */
[----:B------:R-:W-:-:S10]  /*0450*/  UMOV UR7, 0x43300000 ;  /* 0x4330000000077882 */ /* 0x000fd40000000000 */
[----:B------:R-:W-:Y:S02]  /*0460*/  @P0 VIADD R7, R9, 0xfff00000 ;  /* 0xfff0000009070836 */ /* 0x000fe40000000000 */
[----:B------:R-:W-:Y:S02]  /*0470*/  @P0 VIADD R6, R6, 0x1 ;  /* 0x0000000106060836 */ /* 0x000fe40000000000 */
[----:B------:R-:W-:-:S06]  /*0480*/  @P0 IMAD.MOV.U32 R9, RZ, RZ, R7 ;  /* 0x000000ffff090224 */ /* 0x000fcc00078e0007 */
[C---:B------:R-:W-:Y:S02]  /*0490*/  DADD R16, R8.reuse, 1 ;  /* 0x3ff0000008107429 */ /* 0x040fe40000000000 */
[----:B------:R-:W-:-:S04]  /*04a0*/  DADD R8, R8, -1 ;  /* 0xbff0000008087429 */ /* 0x000fc80000000000 */
[----:B------:R-:W0:Y:S02]  /*04b0*/  MUFU.RCP64H R11, R17 ;  /* 0x00000011000b7308 */ /* 0x000e240000001800 */
[----:B0-----:R-:W-:-:S08]  /*04c0*/  DFMA R12, -R16, R10, 1 ;  /* 0x3ff00000100c742b */ /* 0x001fd0000000010a */
[----:B------:R-:W-:-:S08]  /*04d0*/  DFMA R12, R12, R12, R12 ;  /* 0x0000000c0c0c722b */ /* 0x000fd0000000000c */
[----:B------:R-:W-:-:S08]  /*04e0*/  DFMA R10, R10, R12, R10 ;  /* 0x0000000c0a0a722b */ /* 0x000fd0000000000a */
[----:B------:R-:W-:-:S08]  /*04f0*/  DMUL R12, R8, R10 ;  /* 0x0000000a080c7228 */ /* 0x000fd00000000000 */
[----:B------:R-:W-:-:S08]  /*0500*/  DFMA R12, R8, R10, R12 ;  /* 0x0000000a080c722b */ /* 0x000fd0000000000c */
[----:B------:R-:W-:Y:S02]  /*0510*/  DMUL R14, R12, R12 ;  /* 0x0000000c0c0e7228 */ /* 0x000fe40000000000 */
[----:B------:R-:W-:-:S06]  /*0520*/  DADD R2, R8, -R12 ;  /* 0x0000000008027229 */ /* 0x000fcc000000080c */
[----:B------:R-:W-:Y:S01]  /*0530*/  DFMA R16, R14, UR4, R18 ;  /* 0x000000040e107c2b */ /* 0x000fe20008000012 */
[----:B------:R-:W-:Y:S01]  /*0540*/  UMOV UR4, 0x9f02676f ;  /* 0x9f02676f00047882 */ /* 0x000fe20000000000 */
[----:B------:R-:W-:Y:S01]  /*0550*/  UMOV UR5, 0x3ef3b266 ;  /* 0x3ef3b26600057882 */ /* 0x000fe20000000000 */
[----:B------:R-:W-:Y:S01]  /*0560*/  LOP3.LUT R18, R6, 0x80000000, RZ, 0x3c, !PT ;  /* 0x8000000006127812 */ /* 0x000fe200078e3cff */
[----:B------:R-:W-:Y:S01]  /*0570*/  IMAD.MOV.U32 R19, RZ, RZ, 0x43300000 ;  /* 0x43300000ff137424 */ /* 0x000fe200078e00ff */
[----:B------:R-:W-:-:S03]  /*0580*/  DADD R6, R2, R2 ;  /* 0x0000000002067229 */ /* 0x000fc60000000002 */
[----:B------:R-:W-:Y:S01]  /*0590*/  DFMA R16, R14, R16, UR4 ;  /* 0x000000040e107e2b */ /* 0x000fe20008000010 */
[----:B------:R-:W-:Y:S01]  /*05a0*/  UMOV UR4, 0xa9ab0956 ;  /* 0xa9ab095600047882 */ /* 0x000fe20000000000 */
[----:B------:R-:W-:Y:S01]  /*05b0*/  UMOV UR5, 0x3f1745cb ;  /* 0x3f1745cb00057882 */ /* 0x000fe20000000000 */
[----:B------:R-:W-:Y:S01]  /*05c0*/  DADD R2, R18, -UR6 ;  /* 0x8000000612027e29 */ /* 0x000fe20008000000 */
[----:B------:R-:W-:Y:S01]  /*05d0*/  UMOV UR6, 0xfefa39ef ;  /* 0xfefa39ef00067882 */ /* 0x000fe20000000000 */
[----:B------:R-:W-:Y:S01]  /*05e0*/  UMOV UR7, 0x3fe62e42 ;  /* 0x3fe62e4200077882 */ /* 0x000fe20000000000 */
[----:B------:R-:W-:Y:S02]  /*05f0*/  DFMA R8, R8, -R12, R6 ;  /* 0x8000000c0808722b */ /* 0x000fe40000000006 */
[----:B------:R-:W-:Y:S01]  /*0600*/  DFMA R16, R14, R16, UR4 ;  /* 0x000000040e107e2b */ /* 0x000fe20008000010 */
[----:B------:R-:W-:Y:S01]  /*0610*/  UMOV UR4, 0x2d1b5154 ;  /* 0x2d1b515400047882 */ /* 0x000fe20000000000 */
[----:B------:R-:W-:Y:S01]  /*0620*/  UMOV UR5, 0x3f3c71c7 ;  /* 0x3f3c71c700057882 */ /* 0x000fe20000000000 */
[----:B------:R-:W-:-:S03]  /*0630*/  DFMA R6, R2, UR6, R12 ;  /* 0x0000000602067c2b */ /* 0x000fc6000800000c */
[----:B------:R-:W-:Y:S02]  /*0640*/  DMUL R8, R10, R8 ;  /* 0x000000080a087228 */ /* 0x000fe40000000000 */
[----:B------:R-:W-:Y:S01]  /*0650*/  DFMA R16, R14, R16, UR4 ;  /* 0x000000040e107e2b */ /* 0x000fe20008000010 */
[----:B------:R-:W-:Y:S01]  /*0660*/  UMOV UR4, 0x923be72d ;  /* 0x923be72d00047882 */ /* 0x000fe20000000000 */
[----:B------:R-:W-:-:S06]  /*0670*/  UMOV UR5, 0x3f624924 ;  /* 0x3f62492400057882 */ /* 0x000fcc0000000000 */
        /* <DEDUP_REMOVED lines=8> */
[----:B------:R-:W-:Y:S02]  /*0700*/  UMOV UR5, 0x3fe62e42 ;  /* 0x3fe62e4200057882 */ /* 0x000fe40000000000 */
[----:B------:R-:W-:Y:S01]  /*0710*/  DFMA R18, R2, -UR4, R6 ;  /* 0x8000000402127c2b */ /* 0x000fe20008000006 */
[----:B------:R-:W-:Y:S01]  /*0720*/  UMOV UR4, 0x3b39803f ;  /* 0x3b39803f00047882 */ /* 0x000fe20000000000 */
[----:B------:R-:W-:Y:S02]  /*0730*/  UMOV UR5, 0x3c7abc9e ;  /* 0x3c7abc9e00057882 */ /* 0x000fe40000000000 */
[----:B------:R-:W-:-:S04]  /*0740*/  DMUL R16, R14, R16 ;  /* 0x000000100e107228 */ /* 0x000fc80000000000 */
[----:B------:R-:W-:-:S04]  /*0750*/  DADD R18, -R12, R18 ;  /* 0x000000000c127229 */ /* 0x000fc80000000112 */
[----:B------:R-:W-:-:S08]  /*0760*/  DFMA R8, R12, R16, R8 ;  /* 0x000000100c08722b */ /* 0x000fd00000000008 */
[----:B------:R-:W-:-:S08]  /*0770*/  DADD R8, R8, -R18 ;  /* 0x0000000008087229 */ /* 0x000fd00000000812 */
[----:B------:R-:W-:-:S08]  /*0780*/  DFMA R8, R2, UR4, R8 ;  /* 0x0000000402087c2b */ /* 0x000fd00008000008 */
[----:B------:R-:W-:Y:S01]  /*0790*/  DADD R6, R6, R8 ;  /* 0x0000000006067229 */ /* 0x000fe20000000008 */
[----:B------:R-:W-:Y:S10]  /*07a0*/  BRA `(.L_x_44) ;  /* 0x0000000000187947 */ /* 0x000ff40003800000 */
.L_x_43:
[----:B------:R-:W-:Y:S01]  /*07b0*/  IMAD.MOV.U32 R2, RZ, RZ, 0x0 ;  /* 0x00000000ff027424 */ /* 0x000fe200078e00ff */
[----:B------:R-:W-:Y:S01]  /*07c0*/  LOP3.LUT P0, RZ, R9, 0x7fffffff, RZ, 0xc0, !PT ;  /* 0x7fffffff09ff7812 */ /* 0x000fe2000780c0ff */
[----:B------:R-:W-:-:S06]  /*07d0*/  IMAD.MOV.U32 R3, RZ, RZ, 0x7ff00000 ;  /* 0x7ff00000ff037424 */ /* 0x000fcc00078e00ff */
[----:B------:R-:W-:-:S10]  /*07e0*/  DFMA R2, R8, R2, +INF ;  /* 0x7ff000000802742b */ /* 0x000fd40000000002 */
[----:B------:R-:W-:Y:S02]  /*07f0*/  FSEL R6, R2, RZ, P0 ;  /* 0x000000ff02067208 */ /* 0x000fe40000000000 */
[----:B------:R-:W-:-:S07]  /*0800*/  FSEL R7, R3, -QNAN , P0 ;  /* 0xfff0000003077808 */ /* 0x000fce0000000000 */
.L_x_44:
[----:B------:R-:W-:Y:S05]  /*0810*/  BSYNC.RECONVERGENT B0 ;  /* 0x0000000000007941 */ /* 0x000fea0003800200 */
.L_x_42:
[----:B------:R-:W0:Y:S01]  /*0820*/  LDC.64 R2, c[0x0][0x390] ;  /* 0x0000e400ff027b82 */ /* 0x000e220000000a00 */
[----:B------:R-:W-:-:S08]  /*0830*/  DADD R4, R4, R6 ;  /* 0x0000000004047229 */ /* 0x000fd00000000006 */
[----:B------:R-:W-:Y:S01]  /*0840*/  DMUL R4, R4, -0.5 ;  /* 0xbfe0000004047828 */ /* 0x000fe20000000000 */
[----:B0-----:R-:W-:-:S06]  /*0850*/  IMAD.WIDE R2, R0, 0x8, R2 ;  /* 0x0000000800027825 */ /* 0x001fcc00078e0202 */
[----:B------:R-:W-:Y:S01]  /*0860*/  STG.E.64 desc[UR8][R2.64], R4 ;  /* 0x0000000402007986 */ /* 0x000fe2000c101b08 */
[----:B------:R-:W-:Y:S05]  /*0870*/  EXIT ;  /* 0x000000000000794d */ /* 0x000fea0003800000 */
        .weak           $__internal_4_$__cuda_sm20_div_rn_f64_full
        .type           $__internal_4_$__cuda_sm20_div_rn_f64_full,@function
        .size           $__internal_4_$__cuda_sm20_div_rn_f64_full,(.L_x_79 - $__internal_4_$__cuda_sm20_div_rn_f64_full)
$__internal_4_$__cuda_sm20_div_rn_f64_full:
[C---:B------:R-:W-:Y:S01]  /*0880*/  FSETP.GEU.AND P0, PT, |R7|.reuse, 1.469367938527859385e-39, PT ;  /* 0x001000000700780b */ /* 0x040fe20003f0e200 */
[----:B------:R-:W-:Y:S01]  /*0890*/  IMAD.MOV.U32 R10, RZ, RZ, 0x1 ;  /* 0x00000001ff0a7424 */ /* 0x000fe200078e00ff */
[C---:B------:R-:W-:Y:S01]  /*08a0*/  LOP3.LUT R2, R7.reuse, 0x800fffff, RZ, 0xc0, !PT ;  /* 0x800fffff07027812 */ /* 0x040fe200078ec0ff */
[----:B------:R-:W-:Y:S01]  /*08b0*/  IMAD.MOV.U32 R9, RZ, RZ, 0x1ca00000 ;  /* 0x1ca00000ff097424 */ /* 0x000fe200078e00ff */
[----:B------:R-:W-:Y:S01]  /*08c0*/  LOP3.LUT R16, R7, 0x7ff00000, RZ, 0xc0, !PT ;  /* 0x7ff0000007107812 */ /* 0x000fe200078ec0ff */
[----:B------:R-:W-:Y:S01]  /*08d0*/  IMAD.MOV.U32 R19, RZ, RZ, 0x40100000 ;  /* 0x40100000ff137424 */ /* 0x000fe200078e00ff */
[----:B------:R-:W-:Y:S01]  /*08e0*/  LOP3.LUT R3, R2, 0x3ff00000, RZ, 0xfc, !PT ;  /* 0x3ff0000002037812 */ /* 0x000fe200078efcff */
[----:B------:R-:W-:Y:S01]  /*08f0*/  IMAD.MOV.U32 R2, RZ, RZ, R6 ;  /* 0x000000ffff027224 */ /* 0x000fe200078e0006 */
[----:B------:R-:W-:Y:S01]  /*0900*/  ISETP.LE.U32.AND P1, PT, R16, 0x40100000, PT ;  /* 0x401000001000780c */ /* 0x000fe20003f23070 */
[----:B------:R-:W-:Y:S01]  /*0910*/  VIADD R20, R19, 0xffffffff ;  /* 0xffffffff13147836 */ /* 0x000fe20000000000 */
[----:B------:R-:W-:Y:S01]  /*0920*/  MOV R18, R16 ;  /* 0x0000001000127202 */ /* 0x000fe20000000f00 */
[----:B------:R-:W-:Y:S01]  /*0930*/  BSSY.RECONVERGENT B1, `(.L_x_45) ;  /* 0x0000041000017945 */ /* 0x000fe20003800200 */
[----:B------:R-:W-:Y:S01]  /*0940*/  SEL R14, R9, 0x63400000, !P1 ;  /* 0x63400000090e7807 */ /* 0x000fe20004800000 */
[----:B------:R-:W-:-:S06]  /*0950*/  @!P0 DMUL R2, R6, 8.98846567431157953865e+307 ;  /* 0x7fe0000006028828 */ /* 0x000fcc0000000000 */
[----:B------:R-:W0:Y:S04]  /*0960*/  MUFU.RCP64H R11, R3 ;  /* 0x00000003000b7308 */ /* 0x000e280000001800 */
[----:B------:R-:W-:Y:S02]  /*0970*/  @!P0 LOP3.LUT R18, R3, 0x7ff00000, RZ, 0xc0, !PT ;  /* 0x7ff0000003128812 */ /* 0x000fe400078ec0ff */
[----:B------:R-:W-:-:S03]  /*0980*/  ISETP.GT.U32.AND P0, PT, R20, 0x7feffffe, PT ;  /* 0x7feffffe1400780c */ /* 0x000fc60003f04070 */
[----:B------:R-:W-:-:S05]  /*0990*/  VIADD R20, R18, 0xffffffff ;  /* 0xffffffff12147836 */ /* 0x000fca0000000000 */
[----:B------:R-:W-:Y:S01]  /*09a0*/  ISETP.GT.U32.OR P0, PT, R20, 0x7feffffe, P0 ;  /* 0x7feffffe1400780c */ /* 0x000fe20000704470 */
[----:B0-----:R-:W-:-:S08]  /*09b0*/  DFMA R12, R10, -R2, 1 ;  /* 0x3ff000000a0c742b */ /* 0x001fd00000000802 */
[----:B------:R-:W-:-:S08]  /*09c0*/  DFMA R12, R12, R12, R12 ;  /* 0x0000000c0c0c722b */ /* 0x000fd0000000000c */
[----:B------:R-:W-:-:S08]  /*09d0*/  DFMA R12, R10, R12, R10 ;  /* 0x0000000c0a0c722b */ /* 0x000fd0000000000a */
[----:B------:R-:W-:-:S08]  /*09e0*/  DFMA R10, R12, -R2, 1 ;  /* 0x3ff000000c0a742b */ /* 0x000fd00000000802 */
[----:B------:R-:W-:Y:S01]  /*09f0*/  DFMA R12, R12, R10, R12 ;  /* 0x0000000a0c0c722b */ /* 0x000fe2000000000c */
[----:B------:R-:W-:Y:S01]  /*0a00*/  LOP3.LUT R11, R14, 0x921fb, RZ, 0xfc, !PT ;  /* 0x000921fb0e0b7812 */ /* 0x000fe200078efcff */
[----:B------:R-:W-:-:S06]  /*0a10*/  IMAD.MOV.U32 R10, RZ, RZ, 0x54442d18 ;  /* 0x54442d18ff0a7424 */ /* 0x000fcc00078e00ff */
[----:B------:R-:W-:-:S08]  /*0a20*/  DMUL R14, R12, R10 ;  /* 0x0000000a0c0e7228 */ /* 0x000fd00000000000 */
[----:B------:R-:W-:-:S08]  /*0a30*/  DFMA R16, R14, -R2, R10 ;  /* 0x800000020e10722b */ /* 0x000fd0000000000a */
[----:B------:R-:W-:Y:S01]  /*0a40*/  DFMA R12, R12, R16, R14 ;  /* 0x000000100c0c722b */ /* 0x000fe2000000000e */
[----:B------:R-:W-:Y:S10]  /*0a50*/  @P0 BRA `(.L_x_46) ;  /* 0x0000000000740947 */ /* 0x000ff40003800000 */
[----:B------:R-:W-:Y:S01]  /*0a60*/  LOP3.LUT R16, R7, 0x7ff00000, RZ, 0xc0, !PT ;  /* 0x7ff0000007107812 */ /* 0x000fe200078ec0ff */
[----:B------:R-:W-:-:S03]  /*0a70*/  IMAD.MOV.U32 R14, RZ, RZ, 0x40100000 ;  /* 0x40100000ff0e7424 */ /* 0x000fc600078e00ff */
[----:B------:R-:W-:Y:S01]  /*0a80*/  ISETP.LE.U32.AND P0, PT, R16, 0x40100000, PT ;  /* 0x401000001000780c */ /* 0x000fe20003f03070 */
[----:B------:R-:W-:Y:S02]  /*0a90*/  IMAD.MOV R15, RZ, RZ, -R16 ;  /* 0x000000ffff0f7224 */ /* 0x000fe400078e0a10 */
[----:B------:R-:W-:Y:S01]  /*0aa0*/  IMAD.MOV.U32 R16, RZ, RZ, RZ ;  /* 0x000000ffff107224 */ /* 0x000fe200078e00ff */
[----:B------:R-:W-:Y:S02]  /*0ab0*/  SEL R9, R9, 0x63400000, !P0 ;  /* 0x6340000009097807 */ /* 0x000fe40004000000 */
[----:B------:R-:W-:-:S04]  /*0ac0*/  VIADDMNMX R14, R15, R14, 0xb9600000, !PT ;  /* 0xb96000000f0e7446 */ /* 0x000fc8000780010e */
[----:B------:R-:W-:-:S05]  /*0ad0*/  VIMNMX R14, PT, PT, R14, 0x46a00000, PT ;  /* 0x46a000000e0e7848 */ /* 0x000fca0003fe0100 */
        /* <DEDUP_REMOVED lines=11> */
[----:B------:R-:W-:Y:S01]  /*0b90*/  IMAD.MOV R3, RZ, RZ, -R9 ;  /* 0x000000ffff037224 */ /* 0x000fe200078e0a09 */
[----:B------:R-:W-:Y:S01]  /*0ba0*/  IADD3 R9, PT, PT, -R9, -0x43300000, RZ ;  /* 0xbcd0000009097810 */ /* 0x000fe20007ffe1ff */
[----:B------:R-:W-:-:S06]  /*0bb0*/  IMAD.MOV.U32 R2, RZ, RZ, RZ ;  /* 0x000000ffff027224 */ /* 0x000fcc00078e00ff */
[----:B------:R-:W-:Y:S02]  /*0bc0*/  DFMA R2, R14, -R2, R12 ;  /* 0x800000020e02722b */ /* 0x000fe4000000000c */
[----:B------:R-:W-:-:S08]  /*0bd0*/  DMUL.RP R12, R12, R16 ;  /* 0x000000100c0c7228 */ /* 0x000fd00000008000 */
[----:B------:R-:W-:Y:S02]  /*0be0*/  FSETP.NEU.AND P0, PT, |R3|, R9, PT ;  /* 0x000000090300720b */ /* 0x000fe40003f0d200 */
[----:B------:R-:W-:Y:S02]  /*0bf0*/  LOP3.LUT R7, R13, R7, RZ, 0x3c, !PT ;  /* 0x000000070d077212 */ /* 0x000fe400078e3cff */
[----:B------:R-:W-:Y:S02]  /*0c00*/  FSEL R14, R12, R14, !P0 ;  /* 0x0000000e0c0e7208 */ /* 0x000fe40004000000 */
[----:B------:R-:W-:Y:S01]  /*0c10*/  FSEL R15, R7, R15, !P0 ;  /* 0x0000000f070f7208 */ /* 0x000fe20004000000 */
[----:B------:R-:W-:Y:S06]  /*0c20*/  BRA `(.L_x_47) ;  /* 0x0000000000447947 */ /* 0x000fec0003800000 */
.L_x_46:
[----:B------:R-:W-:-:S14]  /*0c30*/  DSETP.NAN.AND P0, PT, R6, R6, PT ;  /* 0x000000060600722a */ /* 0x000fdc0003f08000 */
[----:B------:R-:W-:Y:S05]  /*0c40*/  @P0 BRA `(.L_x_48) ;  /* 0x0000000000340947 */ /* 0x000fea0003800000 */
[----:B------:R-:W-:Y:S01]  /*0c50*/  ISETP.NE.AND P0, PT, R19, R18, PT ;  /* 0x000000121300720c */ /* 0x000fe20003f05270 */
[----:B------:R-:W-:Y:S01]  /*0c60*/  IMAD.MOV.U32 R15, RZ, RZ, -0x80000 ;  /* 0xfff80000ff0f7424 */ /* 0x000fe200078e00ff */
[----:B------:R-:W-:-:S11]  /*0c70*/  MOV R14, 0x0 ;  /* 0x00000000000e7802 */ /* 0x000fd60000000f00 */
[----:B------:R-:W-:Y:S05]  /*0c80*/  @!P0 BRA `(.L_x_47) ;  /* 0x00000000002c8947 */ /* 0x000fea0003800000 */
[----:B------:R-:W-:Y:S02]  /*0c90*/  ISETP.NE.AND P0, PT, R19, 0x7ff00000, PT ;  /* 0x7ff000001300780c */ /* 0x000fe40003f05270 */
[----:B------:R-:W-:Y:S02]  /*0ca0*/  LOP3.LUT R6, R7, 0x401921fb, RZ, 0x3c, !PT ;  /* 0x401921fb07067812 */ /* 0x000fe400078e3cff */
[----:B------:R-:W-:Y:S02]  /*0cb0*/  ISETP.EQ.OR P0, PT, R18, RZ, !P0 ;  /* 0x000000ff1200720c */ /* 0x000fe40004702670 */
[----:B------:R-:W-:-:S11]  /*0cc0*/  LOP3.LUT R15, R6, 0x80000000, RZ, 0xc0, !PT ;  /* 0x80000000060f7812 */ /* 0x000fd600078ec0ff */
[----:B------:R-:W-:Y:S01]  /*0cd0*/  @P0 LOP3.LUT R2, R15, 0x7ff00000, RZ, 0xfc, !PT ;  /* 0x7ff000000f020812 */ /* 0x000fe200078efcff */
[----:B------:R-:W-:Y:S02]  /*0ce0*/  @!P0 IMAD.MOV.U32 R14, RZ, RZ, RZ ;  /* 0x000000ffff0e8224 */ /* 0x000fe400078e00ff */
[----:B------:R-:W-:Y:S02]  /*0cf0*/  @P0 IMAD.MOV.U32 R14, RZ, RZ, RZ ;  /* 0x000000ffff0e0224 */ /* 0x000fe400078e00ff */
[----:B------:R-:W-:Y:S01]  /*0d00*/  @P0 IMAD.MOV.U32 R15, RZ, RZ, R2 ;  /* 0x000000ffff0f0224 */ /* 0x000fe200078e0002 */
[----:B------:R-:W-:Y:S06]  /*0d10*/  BRA `(.L_x_47) ;  /* 0x0000000000087947 */ /* 0x000fec0003800000 */
.L_x_48:
[----:B------:R-:W-:Y:S01]  /*0d20*/  LOP3.LUT R15, R7, 0x80000, RZ, 0xfc, !PT ;  /* 0x00080000070f7812 */ /* 0x000fe200078efcff */
[----:B------:R-:W-:-:S07]  /*0d30*/  IMAD.MOV.U32 R14, RZ, RZ, R6 ;  /* 0x000000ffff0e7224 */ /* 0x000fce00078e0006 */
.L_x_47:
[----:B------:R-:W-:Y:S05]  /*0d40*/  BSYNC.RECONVERGENT B1 ;  /* 0x0000000000017941 */ /* 0x000fea0003800200 */
.L_x_45:
[----:B------:R-:W-:Y:S02]  /*0d50*/  IMAD.MOV.U32 R9, RZ, RZ, 0x0 ;  /* 0x00000000ff097424 */ /* 0x000fe400078e00ff */
[----:B------:R-:W-:Y:S02]  /*0d60*/  IMAD.MOV.U32 R2, RZ, RZ, R14 ;  /* 0x000000ffff027224 */ /* 0x000fe400078e000e */
[----:B------:R-:W-:Y:S01]  /*0d70*/  IMAD.MOV.U32 R3, RZ, RZ, R15 ;  /* 0x000000ffff037224 */ /* 0x000fe200078e000f */
[----:B------:R-:W-:Y:S06]  /*0d80*/  RET.REL.NODEC R8 `(accuracy_kernel) ;  /* 0xfffffff0089c7950 */ /* 0x000fec0003c3ffff */
.L_x_49:
        /* <DEDUP_REMOVED lines=15> */
.L_x_79:


//--------------------- .text.kl_divergence_kernel --------------------------
	.section	.text.kl_divergence_kernel,"ax",@progbits
	.align	128
        .global         kl_divergence_kernel
        .type           kl_divergence_kernel,@function
        .size           kl_divergence_kernel,(.L_x_80 - kl_divergence_kernel)
        .other          kl_divergence_kernel,@"STO_CUDA_ENTRY STV_DEFAULT"
kl_divergence_kernel:
.text.kl_divergence_kernel:
        /* <DEDUP_REMOVED lines=12> */
[----:B0-----:R-:W-:-:S07]  /*00c0*/  IMAD.WIDE R6, R0, 0x8, R6 ;  /* 0x0000000800067825 */ /* 0x001fce00078e0206 */
[----:B------:R-:W0:Y:S01]  /*00d0*/  LDC.64 R4, c[0x0][0x380] ;  /* 0x0000e000ff047b82 */ /* 0x000e220000000a00 */
[----:B-1----:R-:W4:Y:S01]  /*00e0*/  LDG.E.64 R6, desc[UR8][R6.64] ;  /* 0x0000000806067981 */ /* 0x002f22000c1e1b00 */
[----:B--2---:R-:W-:-:S06]  /*00f0*/  IMAD.WIDE R2, R0, 0x8, R2 ;  /* 0x0000000800027825 */ /* 0x004fcc00078e0202 */
[----:B------:R-:W2:Y:S01]  /*0100*/  LDG.E.64 R2, desc[UR8][R2.64] ;  /* 0x0000000802027981 */ /* 0x000ea2000c1e1b00 */
[----:B---3--:R-:W-:-:S06]  /*0110*/  IMAD.WIDE R12, R0, 0x8, R12 ;  /* 0x00000008000c7825 */ /* 0x008fcc00078e020c */
[----:B------:R-:W3:Y:S01]  /*0120*/  LDG.E.64 R12, desc[UR8][R12.64] ;  /* 0x000000080c0c7981 */ /* 0x000ee2000c1e1b00 */
[----:B0-----:R-:W-:-:S06]  /*0130*/  IMAD.WIDE R4, R0, 0x8, R4 ;  /* 0x0000000800047825 */ /* 0x001fcc00078e0204 */
[----:B------:R-:W3:Y:S01]  /*0140*/  LDG.E.64 R4, desc[UR8][R4.64] ;  /* 0x0000000804047981 */ /* 0x000ee2000c1e1b00 */
[----:B------:R-:W-:Y:S01]  /*0150*/  UMOV UR4, 0xd9d7bdbb ;  /* 0xd9d7bdbb00047882 */ /* 0x000fe20000000000 */
[----:B------:R-:W-:Y:S02]  /*0160*/  UMOV UR5, 0x3ddb7cdf ;  /* 0x3ddb7cdf00057882 */ /* 0x000fe40000000000 */
[----:B------:R-:W-:Y:S02]  /*0170*/  UMOV UR6, UR5 ;  /* 0x0000000500067c82 */ /* 0x000fe40008000000 */
[----:B------:R-:W-:Y:S01]  /*0180*/  IMAD.U32 R9, RZ, RZ, UR6 ;  /* 0x00000006ff097e24 */ /* 0x000fe2000f8e00ff */
[----:B------:R-:W-:Y:S01]  /*0190*/  BSSY.RECONVERGENT B0, `(.L_x_50) ;  /* 0x0000025000007945 */ /* 0x000fe20003800200 */
[----:B----4-:R-:W-:Y:S01]  /*01a0*/  DSETP.MAX.AND P0, P1, R6, UR4, PT ;  /* 0x0000000406007e2a */ /* 0x010fe2000b90f000 */
[----:B------:R-:W-:-:S05]  /*01b0*/  IMAD.MOV.U32 R8, RZ, RZ, R7 ;  /* 0x000000ffff087224 */ /* 0x000fca00078e0007 */
[----:B------:R-:W-:-:S08]  /*01c0*/  FSEL R17, R8, UR6, P0 ;  /* 0x0000000608117c08 */ /* 0x000fd00008000000 */
[----:B------:R-:W-:-:S04]  /*01d0*/  @P1 LOP3.LUT R17, R9, 0x80000, RZ, 0xfc, !PT ;  /* 0x0008000009111812 */ /* 0x000fc800078efcff */
[----:B------:R-:W0:Y:S01]  /*01e0*/  MUFU.RCP64H R7, R17 ;  /* 0x0000001100077308 */ /* 0x000e220000001800 */
[----:B------:R-:W-:Y:S02]  /*01f0*/  UMOV UR6, UR4 ;  /* 0x0000000400067c82 */ /* 0x000fe40008000000 */
[----:B------:R-:W-:Y:S01]  /*0200*/  SEL R16, R6, UR6, P0 ;  /* 0x0000000606107c07 */ /* 0x000fe20008000000 */
[----:B------:R-:W-:-:S06]  /*0210*/  IMAD.MOV.U32 R6, RZ, RZ, 0x1 ;  /* 0x00000001ff067424 */ /* 0x000fcc00078e00ff */
[----:B0-----:R-:W-:-:S08]  /*0220*/  DFMA R8, -R16, R6, 1 ;  /* 0x3ff000001008742b */ /* 0x001fd00000000106 */
[----:B------:R-:W-:Y:S02]  /*0230*/  DFMA R8, R8, R8, R8 ;  /* 0x000000080808722b */ /* 0x000fe40000000008 */
[----:B--2---:R-:W-:-:S06]  /*0240*/  DSETP.MAX.AND P0, P1, R2, UR4, PT ;  /* 0x0000000402007e2a */ /* 0x004fcc000b90f000 */
[----:B------:R-:W-:Y:S01]  /*0250*/  DFMA R8, R6, R8, R6 ;  /* 0x000000080608722b */ /* 0x000fe20000000006 */
[----:B------:R-:W-:Y:S01]  /*0260*/  UMOV UR6, UR5 ;  /* 0x0000000500067c82 */ /* 0x000fe20008000000 */
[----:B------:R-:W-:-:S06]  /*0270*/  IMAD.MOV.U32 R10, RZ, RZ, R3 ;  /* 0x000000ffff0a7224 */ /* 0x000fcc00078e0003 */
[----:B------:R-:W-:Y:S01]  /*0280*/  DFMA R6, -R16, R8, 1 ;  /* 0x3ff000001006742b */ /* 0x000fe20000000108 */
[----:B------:R-:W-:Y:S01]  /*0290*/  IMAD.U32 R11, RZ, RZ, UR6 ;  /* 0x00000006ff0b7e24 */ /* 0x000fe2000f8e00ff */
[----:B------:R-:W-:Y:S02]  /*02a0*/  FSEL R15, R10, UR6, P0 ;  /* 0x000000060a0f7c08 */ /* 0x000fe40008000000 */
[----:B------:R-:W-:Y:S02]  /*02b0*/  SEL R14, R2, UR4, P0 ;  /* 0x00000004020e7c07 */ /* 0x000fe40008000000 */
[----:B------:R-:W-:Y:S02]  /*02c0*/  @P1 LOP3.LUT R15, R11, 0x80000, RZ, 0xfc, !PT ;  /* 0x000800000b0f1812 */ /* 0x000fe400078efcff */
[----:B------:R-:W-:-:S08]  /*02d0*/  DFMA R6, R8, R6, R8 ;  /* 0x000000060806722b */ /* 0x000fd00000000008 */
[----:B------:R-:W-:-:S08]  /*02e0*/  DMUL R2, R14, R6 ;  /* 0x000000060e027228 */ /* 0x000fd00000000000 */
[----:B------:R-:W-:-:S08]  /*02f0*/  DFMA R8, -R16, R2, R14 ;  /* 0x000000021008722b */ /* 0x000fd0000000010e */
[----:B------:R-:W-:Y:S01]  /*0300*/  DFMA R2, R6, R8, R2 ;  /* 0x000000080602722b */ /* 0x000fe20000000002 */
[----:B------:R-:W-:-:S09]  /*0310*/  FSETP.GEU.AND P1, PT, |R15|, 6.5827683646048100446e-37, PT ;  /* 0x036000000f00780b */ /* 0x000fd20003f2e200 */
[----:B------:R-:W-:-:S05]  /*0320*/  FFMA R6, RZ, R17, R3 ;  /* 0x00000011ff067223 */ /* 0x000fca0000000003 */
[----:B------:R-:W-:Y:S01]  /*0330*/  FSETP.GT.AND P0, PT, |R6|, 1.469367938527859385e-39, PT ;  /* 0x001000000600780b */ /* 0x000fe20003f04200 */
[----:B---3--:R-:W-:-:S12]  /*0340*/  DADD R12, R12, -R4 ;  /* 0x000000000c0c7229 */ /* 0x008fd80000000804 */
[----:B------:R-:W-:Y:S05]  /*0350*/  @P0 BRA P1, `(.L_x_51) ;  /* 0x0000000000200947 */ /* 0x000fea0000800000 */
[----:B------:R-:W-:Y:S01]  /*0360*/  IMAD.MOV.U32 R4, RZ, RZ, R14 ;  /* 0x000000ffff047224 */ /* 0x000fe200078e000e */
[----:B------:R-:W-:Y:S01]  /*0370*/  MOV R2, 0x3c0 ;  /* 0x000003c000027802 */ /* 0x000fe20000000f00 */
[----:B------:R-:W-:Y:S02]  /*0380*/  IMAD.MOV.U32 R5, RZ, RZ, R15 ;  /* 0x000000ffff057224 */ /* 0x000fe400078e000f */
[----:B------:R-:W-:Y:S02]  /*0390*/  IMAD.MOV.U32 R6, RZ, RZ, R16 ;  /* 0x000000ffff067224 */ /* 0x000fe400078e0010 */
[----:B------:R-:W-:-:S07]  /*03a0*/  IMAD.MOV.U32 R7, RZ, RZ, R17 ;  /* 0x000000ffff077224 */ /* 0x000fce00078e0011 */
[----:B------:R-:W-:Y:S05]  /*03b0*/  CALL.REL.NOINC `($__internal_5_$__cuda_sm20_div_rn_f64_full) ;  /* 0x0000000800647944 */ /* 0x000fea0003c00000 */
[----:B------:R-:W-:Y:S02]  /*03c0*/  IMAD.MOV.U32 R2, RZ, RZ, R4 ;  /* 0x000000ffff027224 */ /* 0x000fe400078e0004 */
[----:B------:R-:W-:-:S07]  /*03d0*/  IMAD.MOV.U32 R3, RZ, RZ, R5 ;  /* 0x000000ffff037224 */ /* 0x000fce00078e0005 */
.L_x_51:
[----:B------:R-:W-:Y:S05]  /*03e0*/  BSYNC.RECONVERGENT B0 ;  /* 0x0000000000007941 */ /* 0x000fea0003800200 */
.L_x_50:
[----:B------:R-:W-:Y:S01]  /*03f0*/  ISETP.GT.AND P0, PT, R3, 0xfffff, PT ;  /* 0x000fffff0300780c */ /* 0x000fe20003f04270 */
[----:B------:R-:W-:Y:S01]  /*0400*/  IMAD.MOV.U32 R6, RZ, RZ, R2 ;  /* 0x000000ffff067224 */ /* 0x000fe200078e0002 */
[----:B------:R-:W-:Y:S01]  /*0410*/  MOV R4, R3 ;  /* 0x0000000300047202 */ /* 0x000fe20000000f00 */
[----:B------:R-:W-:Y:S01]  /*0420*/  IMAD.MOV.U32 R7, RZ, RZ, R3 ;  /* 0x000000ffff077224 */ /* 0x000fe200078e0003 */
[----:B------:R-:W-:Y:S09]  /*0430*/  BSSY.RECONVERGENT B0, `(.L_x_52) ;  /* 0x0000050000007945 */ /* 0x000ff20003800200 */
        /* <DEDUP_REMOVED lines=10> */
[----:B------:R-:W-:Y:S01]  /*04e0*/  UMOV UR4, 0x3ae80f1e ;  /* 0x3ae80f1e00047882 */ /* 0x000fe20000000000 */
[----:B------:R-:W-:Y:S01]  /*04f0*/  IMAD.MOV.U32 R8, RZ, RZ, RZ ;  /* 0x000000ffff087224 */ /* 0x000fe200078e00ff */
[----:B------:R-:W-:Y:S01]  /*0500*/  LOP3.LUT R7, R5, 0x3ff00000, RZ, 0xfc, !PT ;  /* 0x3ff0000005077812 */ /* 0x000fe200078efcff */
[----:B------:R-:W-:Y:S01]  /*0510*/  IMAD.MOV.U32 R22, RZ, RZ, -0x748574fc ;  /* 0x8b7a8b04ff167424 */ /* 0x000fe200078e00ff */
[----:B------:R-:W-:Y:S01]  /*0520*/  UMOV UR5, 0x3eb1380b ;  /* 0x3eb1380b00057882 */ /* 0x000fe20000000000 */
[----:B------:R-:W-:Y:S01]  /*0530*/  IMAD.MOV.U32 R23, RZ, RZ, 0x3ed0ee25 ;  /* 0x3ed0ee25ff177424 */ /* 0x000fe200078e00ff */
[----:B------:R-:W-:Y:S01]  /*0540*/  ISETP.GE.U32.AND P0, PT, R7, 0x3ff6a09f, PT ;  /* 0x3ff6a09f0700780c */ /* 0x000fe20003f06070 */
[----:B------:R-:W-:Y:S01]  /*0550*/  UMOV UR6, 0x80000000 ;  /* 0x8000000000067882 */ /* 0x000fe20000000000 */
[----:B------:R-:W-:Y:S01]  /*0560*/  LEA.HI R4, R4, R3, RZ, 0xc ;  /* 0x0000000304047211 */ /* 0x000fe200078f60ff */
[----:B------:R-:W-:-:S10]  /*0570*/  UMOV UR7, 0x43300000 ;  /* 0x4330000000077882 */ /* 0x000fd40000000000 */
[----:B------:R-:W-:Y:S01]  /*0580*/  @P0 VIADD R5, R7, 0xfff00000 ;  /* 0xfff0000007050836 */ /* 0x000fe20000000000 */
[----:B------:R-:W-:-:S03]  /*0590*/  @P0 IADD3 R4, PT, PT, R4, 0x1, RZ ;  /* 0x0000000104040810 */ /* 0x000fc60007ffe0ff */
        /* <DEDUP_REMOVED lines=51> */
.L_x_53:
[----:B------:R-:W-:Y:S01]  /*08d0*/  IMAD.MOV.U32 R2, RZ, RZ, 0x0 ;  /* 0x00000000ff027424 */ /* 0x000fe200078e00ff */
[----:B------:R-:W-:Y:S01]  /*08e0*/  LOP3.LUT P0, RZ, R7, 0x7fffffff, RZ, 0xc0, !PT ;  /* 0x7fffffff07ff7812 */ /* 0x000fe2000780c0ff */
[----:B------:R-:W-:-:S06]  /*08f0*/  IMAD.MOV.U32 R3, RZ, RZ, 0x7ff00000 ;  /* 0x7ff00000ff037424 */ /* 0x000fcc00078e00ff */
[----:B------:R-:W-:-:S10]  /*0900*/  DFMA R2, R6, R2, +INF ;  /* 0x7ff000000602742b */ /* 0x000fd40000000002 */
[----:B------:R-:W-:Y:S02]  /*0910*/  FSEL R10, R2, RZ, P0 ;  /* 0x000000ff020a7208 */ /* 0x000fe40000000000 */
[----:B------:R-:W-:-:S07]  /*0920*/  FSEL R11, R3, -QNAN , P0 ;  /* 0xfff00000030b7808 */ /* 0x000fce0000000000 */
.L_x_54:
[----:B------:R-:W-:Y:S05]  /*0930*/  BSYNC.RECONVERGENT B0 ;  /* 0x0000000000007941 */ /* 0x000fea0003800200 */
.L_x_52:
[----:B------:R-:W0:Y:S01]  /*0940*/  MUFU.RCP64H R3, R15 ;  /* 0x0000000f00037308 */ /* 0x000e220000001800 */
[----:B------:R-:W-:Y:S01]  /*0950*/  IMAD.MOV.U32 R2, RZ, RZ, 0x1 ;  /* 0x00000001ff027424 */ /* 0x000fe200078e00ff */
[----:B------:R-:W-:Y:S01]  /*0960*/  FSETP.GEU.AND P1, PT, |R17|, 6.5827683646048100446e-37, PT ;  /* 0x036000001100780b */ /* 0x000fe20003f2e200 */
[----:B------:R-:W-:Y:S01]  /*0970*/  BSSY.RECONVERGENT B0, `(.L_x_55) ;  /* 0x0000015000007945 */ /* 0x000fe20003800200 */
[----:B------:R-:W-:-:S03]  /*0980*/  DADD R10, R10, -1 ;  /* 0xbff000000a0a7429 */ /* 0x000fc60000000000 */
[----:B0-----:R-:W-:-:S08]  /*0990*/  DFMA R4, -R14, R2, 1 ;  /* 0x3ff000000e04742b */ /* 0x001fd00000000102 */
[----:B------:R-:W-:-:S08]  /*09a0*/  DFMA R4, R4, R4, R4 ;  /* 0x000000040404722b */ /* 0x000fd00000000004 */
[----:B------:R-:W-:-:S08]  /*09b0*/  DFMA R4, R2, R4, R2 ;  /* 0x000000040204722b */ /* 0x000fd00000000002 */
[----:B------:R-:W-:-:S08]  /*09c0*/  DFMA R2, -R14, R4, 1 ;  /* 0x3ff000000e02742b */ /* 0x000fd00000000104 */
[----:B------:R-:W-:-:S08]  /*09d0*/  DFMA R2, R4, R2, R4 ;  /* 0x000000020402722b */ /* 0x000fd00000000004 */
[----:B------:R-:W-:-:S08]  /*09e0*/  DMUL R4, R16, R2 ;  /* 0x0000000210047228 */ /* 0x000fd00000000000 */
[----:B------:R-:W-:-:S08]  /*09f0*/  DFMA R6, -R14, R4, R16 ;  /* 0x000000040e06722b */ /* 0x000fd00000000110 */
[----:B------:R-:W-:-:S10]  /*0a00*/  DFMA R2, R2, R6, R4 ;  /* 0x000000060202722b */ /* 0x000fd40000000004 */
[----:B------:R-:W-:-:S05]  /*0a10*/  FFMA R4, RZ, R15, R3 ;  /* 0x0000000fff047223 */ /* 0x000fca0000000003 */
[----:B------:R-:W-:-:S13]  /*0a20*/  FSETP.GT.AND P0, PT, |R4|, 1.469367938527859385e-39, PT ;  /* 0x001000000400780b */ /* 0x000fda0003f04200 */
        /* <DEDUP_REMOVED lines=9> */
.L_x_56:
[----:B------:R-:W-:Y:S05]  /*0ac0*/  BSYNC.RECONVERGENT B0 ;  /* 0x0000000000007941 */ /* 0x000fea0003800200 */
.L_x_55:
[----:B------:R-:W0:Y:S01]  /*0ad0*/  MUFU.RCP64H R5, R15 ;  /* 0x0000000f00057308 */ /* 0x000e220000001800 */
[----:B------:R-:W-:Y:S01]  /*0ae0*/  MOV R4, 0x1 ;  /* 0x0000000100047802 */ /* 0x000fe20000000f00 */
[----:B------:R-:W-:Y:S01]  /*0af0*/  DMUL R12, R12, R12 ;  /* 0x0000000c0c0c7228 */ /* 0x000fe20000000000 */
[----:B------:R-:W-:Y:S01]  /*0b00*/  BSSY.RECONVERGENT B0, `(.L_x_57) ;  /* 0x0000014000007945 */ /* 0x000fe20003800200 */
[----:B------:R-:W-:-:S08]  /*0b10*/  DADD R10, R10, R2 ;  /* 0x000000000a0a7229 */ /* 0x000fd00000000002 */
[----:B------:R-:W-:Y:S01]  /*0b20*/  FSETP.GEU.AND P1, PT, |R13|, 6.5827683646048100446e-37, PT ;  /* 0x036000000d00780b */ /* 0x000fe20003f2e200 */
        /* <DEDUP_REMOVED lines=17> */
.L_x_58:
[----:B------:R-:W-:Y:S05]  /*0c40*/  BSYNC.RECONVERGENT B0 ;  /* 0x0000000000007941 */ /* 0x000fea0003800200 */
.L_x_57:
[----:B------:R-:W-:Y:S01]  /*0c50*/  DADD R10, R10, R4 ;  /* 0x000000000a0a7229 */ /* 0x000fe20000000004 */
[----:B------:R-:W0:Y:S01]  /*0c60*/  LDC.64 R6, c[0x0][0x3a0] ;  /* 0x0000e800ff067b82 */ /* 0x000e220000000a00 */
[----:B------:R-:W-:-:S06]  /*0c70*/  IMAD.MOV.U32 R2, RZ, RZ, RZ ;  /* 0x000000ffff027224 */ /* 0x000fcc00078e00ff */
[----:B------:R-:W-:-:S08]  /*0c80*/  DMUL R10, R10, 0.5 ;  /* 0x3fe000000a0a7828 */ /* 0x000fd00000000000 */
[--C-:B------:R-:W-:Y:S02]  /*0c90*/  DSETP.MAX.AND P1, P2, RZ, R10.reuse, PT ;  /* 0x0000000aff00722a */ /* 0x100fe40003a2f000 */
[----:B------:R-:W-:Y:S01]  /*0ca0*/  IMAD.MOV.U32 R3, RZ, RZ, R11 ;  /* 0x000000ffff037224 */ /* 0x000fe200078e000b */
[----:B------:R-:W-:-:S04]  /*0cb0*/  DSETP.NAN.AND P0, PT, R10, R10, PT ;  /* 0x0000000a0a00722a */ /* 0x000fc80003f08000 */
[C---:B------:R-:W-:Y:S02]  /*0cc0*/  FSEL R5, R2.reuse, R3, P1 ;  /* 0x0000000302057208 */ /* 0x040fe40000800000 */
[----:B------:R-:W-:-:S04]  /*0cd0*/  SEL R2, R2, R10, P1 ;  /* 0x0000000a02027207 */ /* 0x000fc80000800000 */
[----:B------:R-:W-:Y:S02]  /*0ce0*/  FSEL R4, R2, RZ, !P0 ;  /* 0x000000ff02047208 */ /* 0x000fe40004000000 */
[----:B------:R-:W-:-:S05]  /*0cf0*/  @P2 LOP3.LUT R5, R3, 0x80000, RZ, 0xfc, !PT ;  /* 0x0008000003052812 */ /* 0x000fca00078efcff */
[----:B------:R-:W-:-:S05]  /*0d00*/  IMAD.MOV.U32 R3, RZ, RZ, R5 ;  /* 0x000000ffff037224 */ /* 0x000fca00078e0005 */
[----:B------:R-:W-:Y:S01]  /*0d10*/  FSEL R5, R3, RZ, !P0 ;  /* 0x000000ff03057208 */ /* 0x000fe20004000000 */
[----:B0-----:R-:W-:-:S05]  /*0d20*/  IMAD.WIDE R2, R0, 0x8, R6 ;  /* 0x0000000800027825 */ /* 0x001fca00078e0206 */
[----:B------:R-:W-:Y:S01]  /*0d30*/  STG.E.64 desc[UR8][R2.64], R4 ;  /* 0x0000000402007986 */ /* 0x000fe2000c101b08 */
[----:B------:R-:W-:Y:S05]  /*0d40*/  EXIT ;  /* 0x000000000000794d */ /* 0x000fea0003800000 */
        .weak           $__internal_5_$__cuda_sm20_div_rn_f64_full
        .type           $__internal_5_$__cuda_sm20_div_rn_f64_full,@function
        .size           $__internal_5_$__cuda_sm20_div_rn_f64_full,(.L_x_80 - $__internal_5_$__cuda_sm20_div_rn_f64_full)
$__internal_5_$__cuda_sm20_div_rn_f64_full:
[C---:B------:R-:W-:Y:S01]  /*0d50*/  FSETP.GEU.AND P0, PT, |R7|.reuse, 1.469367938527859385e-39, PT ;  /* 0x001000000700780b */ /* 0x040fe20003f0e200 */
[----:B------:R-:W-:Y:S01]  /*0d60*/  IMAD.MOV.U32 R18, RZ, RZ, 0x1 ;  /* 0x00000001ff127424 */ /* 0x000fe200078e00ff */
[----:B------:R-:W-:Y:S01]  /*0d70*/  LOP3.LUT R8, R7, 0x800fffff, RZ, 0xc0, !PT ;  /* 0x800fffff07087812 */ /* 0x000fe200078ec0ff */
[----:B------:R-:W-:Y:S01]  /*0d80*/  IMAD.MOV.U32 R26, RZ, RZ, 0x1ca00000 ;  /* 0x1ca00000ff1a7424 */ /* 0x000fe200078e00ff */
[C---:B------:R-:W-:Y:S01]  /*0d90*/  FSETP.GEU.AND P2, PT, |R5|.reuse, 1.469367938527859385e-39, PT ;  /* 0x001000000500780b */ /* 0x040fe20003f4e200 */
[----:B------:R-:W-:Y:S01]  /*0da0*/  BSSY.RECONVERGENT B1, `(.L_x_59) ;  /* 0x0000052000017945 */ /* 0x000fe20003800200 */
[----:B------:R-:W-:Y:S01]  /*0db0*/  LOP3.LUT R9, R8, 0x3ff00000, RZ, 0xfc, !PT ;  /* 0x3ff0000008097812 */ /* 0x000fe200078efcff */
[----:B------:R-:W-:Y:S01]  /*0dc0*/  IMAD.MOV.U32 R8, RZ, RZ, R6 ;  /* 0x000000ffff087224 */ /* 0x000fe200078e0006 */
[----:B------:R-:W-:Y:S02]  /*0dd0*/  LOP3.LUT R3, R5, 0x7ff00000, RZ, 0xc0, !PT ;  /* 0x7ff0000005037812 */ /* 0x000fe400078ec0ff */
[----:B------:R-:W-:-:S03]  /*0de0*/  LOP3.LUT R28, R7, 0x7ff00000, RZ, 0xc0, !PT ;  /* 0x7ff00000071c7812 */ /* 0x000fc600078ec0ff */
[----:B------:R-:W-:Y:S01]  /*0df0*/  @!P0 DMUL R8, R6, 8.98846567431157953865e+307 ;  /* 0x7fe0000006088828 */ /* 0x000fe20000000000 */
[----:B------:R-:W-:Y:S01]  /*0e00*/  ISETP.GE.U32.AND P1, PT, R3, R28, PT ;  /* 0x0000001c0300720c */ /* 0x000fe20003f26070 */
[----:B------:R-:W-:Y:S02]  /*0e10*/  IMAD.MOV.U32 R27, RZ, RZ, R3 ;  /* 0x000000ffff1b7224 */ /* 0x000fe400078e0003 */
[----:B------:R-:W-:Y:S01]  /*0e20*/  @!P2 LOP3.LUT R20, R7, 0x7ff00000, RZ, 0xc0, !PT ;  /* 0x7ff000000714a812 */ /* 0x000fe200078ec0ff */
[----:B------:R-:W-:Y:S01]  /*0e30*/  @!P2 IMAD.MOV.U32 R24, RZ, RZ, RZ ;  /* 0x000000ffff18a224 */ /* 0x000fe200078e00ff */
[----:B------:R-:W0:Y:S02]  /*0e40*/  MUFU.RCP64H R19, R9 ;  /* 0x0000000900137308 */ /* 0x000e240000001800 */
[----:B------:R-:W-:Y:S02]  /*0e50*/  @!P2 ISETP.GE.U32.AND P3, PT, R3, R20, PT ;  /* 0x000000140300a20c */ /* 0x000fe40003f66070 */
[----:B------:R-:W-:-:S02]  /*0e60*/  @!P0 LOP3.LUT R28, R9, 0x7ff00000, RZ, 0xc0, !PT ;  /* 0x7ff00000091c8812 */ /* 0x000fc400078ec0ff */
[----:B------:R-:W-:-:S03]  /*0e70*/  @!P2 SEL R21, R26, 0x63400000, !P3 ;  /* 0x634000001a15a807 */ /* 0x000fc60005800000 */
[----:B------:R-:W-:Y:S01]  /*0e80*/  VIADD R29, R28, 0xffffffff ;  /* 0xffffffff1c1d7836 */ /* 0x000fe20000000000 */
[----:B------:R-:W-:-:S04]  /*0e90*/  @!P2 LOP3.LUT R21, R21, 0x80000000, R5, 0xf8, !PT ;  /* 0x800000001515a812 */ /* 0x000fc800078ef805 */
[----:B------:R-:W-:Y:S01]  /*0ea0*/  @!P2 LOP3.LUT R25, R21, 0x100000, RZ, 0xfc, !PT ;  /* 0x001000001519a812 */ /* 0x000fe200078efcff */
[----:B0-----:R-:W-:-:S08]  /*0eb0*/  DFMA R22, R18, -R8, 1 ;  /* 0x3ff000001216742b */ /* 0x001fd00000000808 */
[----:B------:R-:W-:-:S08]  /*0ec0*/  DFMA R22, R22, R22, R22 ;  /* 0x000000161616722b */ /* 0x000fd00000000016 */
[----:B------:R-:W-:Y:S01]  /*0ed0*/  DFMA R22, R18, R22, R18 ;  /* 0x000000161216722b */ /* 0x000fe20000000012 */
[----:B------:R-:W-:Y:S02]  /*0ee0*/  SEL R19, R26, 0x63400000, !P1 ;  /* 0x634000001a137807 */ /* 0x000fe40004800000 */
[----:B------:R-:W-:Y:S02]  /*0ef0*/  MOV R18, R4 ;  /* 0x0000000400127202 */ /* 0x000fe40000000f00 */
[----:B------:R-:W-:-:S03]  /*0f00*/  LOP3.LUT R19, R19, 0x800fffff, R5, 0xf8, !PT ;  /* 0x800fffff13137812 */ /* 0x000fc600078ef805 */
[----:B------:R-:W-:-:S03]  /*0f10*/  DFMA R20, R22, -R8, 1 ;  /* 0x3ff000001614742b */ /* 0x000fc60000000808 */
[----:B------:R-:W-:-:S05]  /*0f20*/  @!P2 DFMA R18, R18, 2, -R24 ;  /* 0x400000001212a82b */ /* 0x000fca0000000818 */
[----:B------:R-:W-:-:S05]  /*0f30*/  DFMA R20, R22, R20, R22 ;  /* 0x000000141614722b */ /* 0x000fca0000000016 */
[----:B------:R-:W-:-:S03]  /*0f40*/  @!P2 LOP3.LUT R27, R19, 0x7ff00000, RZ, 0xc0, !PT ;  /* 0x7ff00000131ba812 */ /* 0x000fc600078ec0ff */
[----:B------:R-:W-:Y:S02]  /*0f50*/  DMUL R22, R20, R18 ;  /* 0x0000001214167228 */ /* 0x000fe40000000000 */
[----:B------:R-:W-:-:S05]  /*0f60*/  VIADD R24, R27, 0xffffffff ;  /* 0xffffffff1b187836 */ /* 0x000fca0000000000 */
[----:B------:R-:W-:Y:S01]  /*0f70*/  ISETP.GT.U32.AND P0, PT, R24, 0x7feffffe, PT ;  /* 0x7feffffe1800780c */ /* 0x000fe20003f04070 */
[----:B------:R-:W-:-:S03]  /*0f80*/  DFMA R24, R22, -R8, R18 ;  /* 0x800000081618722b */ /* 0x000fc60000000012 */
[----:B------:R-:W-:-:S05]  /*0f90*/  ISETP.GT.U32.OR P0, PT, R29, 0x7feffffe, P0 ;  /* 0x7feffffe1d00780c */ /* 0x000fca0000704470 */
[----:B------:R-:W-:-:S08]  /*0fa0*/  DFMA R24, R20, R24, R22 ;  /* 0x000000181418722b */ /* 0x000fd00000000016 */
[----:B------:R-:W-:Y:S05]  /*0fb0*/  @P0 BRA `(.L_x_60) ;  /* 0x00000000006c0947 */ /* 0x000fea0003800000 */
[----:B------:R-:W-:-:S04]  /*0fc0*/  LOP3.LUT R20, R7, 0x7ff00000, RZ, 0xc0, !PT ;  /* 0x7ff0000007147812 */ /* 0x000fc800078ec0ff */
[CC--:B------:R-:W-:Y:S02]  /*0fd0*/  VIADDMNMX R4, R3.reuse, -R20.reuse, 0xb9600000, !PT ;  /* 0xb960000003047446 */ /* 0x0c0fe40007800914 */
[----:B------:R-:W-:Y:S02]  /*0fe0*/  ISETP.GE.U32.AND P0, PT, R3, R20, PT ;  /* 0x000000140300720c */ /* 0x000fe40003f06070 */
[----:B------:R-:W-:Y:S01]  /*0ff0*/  VIMNMX R3, PT, PT, R4, 0x46a00000, PT ;  /* 0x46a0000004037848 */ /* 0x000fe20003fe0100 */
[----:B------:R-:W-:Y:S01]  /*1000*/  IMAD.MOV.U32 R4, RZ, RZ, RZ ;  /* 0x000000ffff047224 */ /* 0x000fe200078e00ff */
[----:B------:R-:W-:-:S05]  /*1010*/  SEL R26, R26, 0x63400000, !P0 ;  /* 0x634000001a1a7807 */ /* 0x000fca0004000000 */
[----:B------:R-:W-:-:S04]  /*1020*/  IMAD.IADD R3, R3, 0x1, -R26 ;  /* 0x0000000103037824 */ /* 0x000fc800078e0a1a */
[----:B------:R-:W-:-:S06]  /*1030*/  VIADD R5, R3, 0x7fe00000 ;  /* 0x7fe0000003057836 */ /* 0x000fcc0000000000 */
[----:B------:R-:W-:-:S10]  /*1040*/  DMUL R20, R24, R4 ;  /* 0x0000000418147228 */ /* 0x000fd40000000000 */
[----:B------:R-:W-:-:S13]  /*1050*/  FSETP.GTU.AND P0, PT, |R21|, 1.469367938527859385e-39, PT ;  /* 0x001000001500780b */ /* 0x000fda0003f0c200 */
[----:B------:R-:W-:Y:S05]  /*1060*/  @P0 BRA `(.L_x_61) ;  /* 0x0000000000940947 */ /* 0x000fea0003800000 */
[----:B------:R-:W-:-:S06]  /*1070*/  DFMA R8, R24, -R8, R18 ;  /* 0x800000081808722b */ /* 0x000fcc0000000012 */
[----:B------:R-:W-:-:S04]  /*1080*/  IMAD.MOV.U32 R8, RZ, RZ, RZ ;  /* 0x000000ffff087224 */ /* 0x000fc800078e00ff */
[C---:B------:R-:W-:Y:S02]  /*1090*/  FSETP.NEU.AND P0, PT, R9.reuse, RZ, PT ;  /* 0x000000ff0900720b */ /* 0x040fe40003f0d000 */
[----:B------:R-:W-:-:S04]  /*10a0*/  LOP3.LUT R7, R9, 0x80000000, R7, 0x48, !PT ;  /* 0x8000000009077812 */ /* 0x000fc800078e4807 */
[----:B------:R-:W-:-:S07]  /*10b0*/  LOP3.LUT R9, R7, R5, RZ, 0xfc, !PT ;  /* 0x0000000507097212 */ /* 0x000fce00078efcff */
[----:B------:R-:W-:Y:S05]  /*10c0*/  @!P0 BRA `(.L_x_61) ;  /* 0x00000000007c8947 */ /* 0x000fea0003800000 */
[----:B------:R-:W-:Y:S01]  /*10d0*/  IMAD.MOV R5, RZ, RZ, -R3 ;  /* 0x000000ffff057224 */ /* 0x000fe200078e0a03 */
[----:B------:R-:W-:Y:S01]  /*10e0*/  DMUL.RP R8, R24, R8 ;  /* 0x0000000818087228 */ /* 0x000fe20000008000 */
[----:B------:R-:W-:Y:S01]  /*10f0*/  IMAD.MOV.U32 R4, RZ, RZ, RZ ;  /* 0x000000ffff047224 */ /* 0x000fe200078e00ff */
[----:B------:R-:W-:-:S05]  /*1100*/  IADD3 R3, PT, PT, -R3, -0x43300000, RZ ;  /* 0xbcd0000003037810 */ /* 0x000fca0007ffe1ff */
[----:B------:R-:W-:-:S03]  /*1110*/  DFMA R4, R20, -R4, R24 ;  /* 0x800000041404722b */ /* 0x000fc60000000018 */
[----:B------:R-:W-:-:S07]  /*1120*/  LOP3.LUT R7, R9, R7, RZ, 0x3c, !PT ;  /* 0x0000000709077212 */ /* 0x000fce00078e3cff */
[----:B------:R-:W-:-:S04]  /*1130*/  FSETP.NEU.AND P0, PT, |R5|, R3, PT ;  /* 0x000000030500720b */ /* 0x000fc80003f0d200 */
[----:B------:R-:W-:Y:S02]  /*1140*/  FSEL R20, R8, R20, !P0 ;  /* 0x0000001408147208 */ /* 0x000fe40004000000 */
[----:B------:R-:W-:Y:S01]  /*1150*/  FSEL R21, R7, R21, !P0 ;  /* 0x0000001507157208 */ /* 0x000fe20004000000 */
[----:B------:R-:W-:Y:S06]  /*1160*/  BRA `(.L_x_61) ;  /* 0x0000000000547947 */ /* 0x000fec0003800000 */
.L_x_60:
[----:B------:R-:W-:-:S14]  /*1170*/  DSETP.NAN.AND P0, PT, R4, R4, PT ;  /* 0x000000040400722a */ /* 0x000fdc0003f08000 */
[----:B------:R-:W-:Y:S05]  /*1180*/  @P0 BRA `(.L_x_62) ;  /* 0x0000000000440947 */ /* 0x000fea0003800000 */
[----:B------:R-:W-:-:S14]  /*1190*/  DSETP.NAN.AND P0, PT, R6, R6, PT ;  /* 0x000000060600722a */ /* 0x000fdc0003f08000 */
[----:B------:R-:W-:Y:S05]  /*11a0*/  @P0 BRA `(.L_x_63) ;  /* 0x0000000000300947 */ /* 0x000fea0003800000 */
[----:B------:R-:W-:Y:S01]  /*11b0*/  ISETP.NE.AND P0, PT, R27, R28, PT ;  /* 0x0000001c1b00720c */ /* 0x000fe20003f05270 */
[----:B------:R-:W-:Y:S01]  /*11c0*/  IMAD.MOV.U32 R21, RZ, RZ, -0x80000 ;  /* 0xfff80000ff157424 */ /* 0x000fe200078e00ff */
[----:B------:R-:W-:-:S11]  /*11d0*/  MOV R20, 0x0 ;  /* 0x0000000000147802 */ /* 0x000fd60000000f00 */
        /* <DEDUP_REMOVED lines=9> */
.L_x_63:
[----:B------:R-:W-:Y:S01]  /*1270*/  LOP3.LUT R21, R7, 0x80000, RZ, 0xfc, !PT ;  /* 0x0008000007157812 */ /* 0x000fe200078efcff */
[----:B------:R-:W-:Y:S01]  /*1280*/  IMAD.MOV.U32 R20, RZ, RZ, R6 ;  /* 0x000000ffff147224 */ /* 0x000fe200078e0006 */
[----:B------:R-:W-:Y:S06]  /*1290*/  BRA `(.L_x_61) ;  /* 0x0000000000087947 */ /* 0x000fec0003800000 */
.L_x_62:
[----:B------:R-:W-:Y:S01]  /*12a0*/  LOP3.LUT R21, R5, 0x80000, RZ, 0xfc, !PT ;  /* 0x0008000005157812 */ /* 0x000fe200078efcff */
[----:B------:R-:W-:-:S07]  /*12b0*/  IMAD.MOV.U32 R20, RZ, RZ, R4 ;  /* 0x000000ffff147224 */ /* 0x000fce00078e0004 */
.L_x_61:
[----:B------:R-:W-:Y:S05]  /*12c0*/  BSYNC.RECONVERGENT B1 ;  /* 0x0000000000017941 */ /* 0x000fea0003800200 */
.L_x_59:
[----:B------:R-:W-:Y:S02]  /*12d0*/  IMAD.MOV.U32 R3, RZ, RZ, 0x0 ;  /* 0x00000000ff037424 */ /* 0x000fe400078e00ff */
[----:B------:R-:W-:Y:S02]  /*12e0*/  IMAD.MOV.U32 R4, RZ, RZ, R20 ;  /* 0x000000ffff047224 */ /* 0x000fe400078e0014 */
[----:B------:R-:W-:Y:S01]  /*12f0*/  IMAD.MOV.U32 R5, RZ, RZ, R21 ;  /* 0x000000ffff057224 */ /* 0x000fe200078e0015 */
[----:B------:R-:W-:Y:S06]  /*1300*/  RET.REL.NODEC R2 `(kl_divergence_kernel) ;  /* 0xffffffec023c7950 */ /* 0x000fec0003c3ffff */
.L_x_64:
        /* <DEDUP_REMOVED lines=15> */
.L_x_80:


//--------------------- .text.precision_weight_kernel --------------------------
	.section	.text.precision_weight_kernel,"ax",@progbits
	.align	128
        .global         precision_weight_kernel
        .type           precision_weight_kernel,@function
        .size           precision_weight_kernel,(.L_x_87 - precision_weight_kernel)
        .other          precision_weight_kernel,@"STO_CUDA_ENTRY STV_DEFAULT"
precision_weight_kernel:
.text.precision_weight_kernel:
        /* <DEDUP_REMOVED lines=16> */
[----:B------:R-:W4:Y:S01]  /*0100*/  LDG.E.64 R4, desc[UR4][R4.64] ;  /* 0x0000000404047981 */ /* 0x000f22000c1e1b00 */
[----:B---3--:R-:W-:-:S06]  /*0110*/  IMAD.WIDE R8, R15, 0x8, R8 ;  /* 0x000000080f087825 */ /* 0x008fcc00078e0208 */
[----:B------:R-:W2:Y:S01]  /*0120*/  LDG.E.64 R8, desc[UR4][R8.64] ;  /* 0x0000000408087981 */ /* 0x000ea2000c1e1b00 */
[----:B----4-:R-:W-:-:S08]  /*0130*/  DADD R6, R2, -R4 ;  /* 0x0000000002067229 */ /* 0x010fd00000000804 */
[----:B--2---:R-:W-:-:S08]  /*0140*/  DMUL R10, R6, R8 ;  /* 0x00000008060a7228 */ /* 0x004fd00000000000 */
[----:B------:R-:W-:Y:S01]  /*0150*/  DMUL R10, R6, R10 ;  /* 0x0000000a060a7228 */ /* 0x000fe20000000000 */
[----:B0-----:R-:W-:-:S06]  /*0160*/  IMAD.WIDE R6, R15, 0x8, R12 ;  /* 0x000000080f067825 */ /* 0x001fcc00078e020c */
[----:B------:R-:W-:Y:S01]  /*0170*/  STG.E.64 desc[UR4][R6.64], R10 ;  /* 0x0000000a06007986 */ /* 0x000fe2000c101b04 */
[----:B------:R-:W-:Y:S05]  /*0180*/  EXIT ;  /* 0x000000000000794d */ /* 0x000fea0003800000 */
.L_x_65:
        /* <DEDUP_REMOVED lines=15> */
.L_x_87:


//--------------------- .text.belief_update_kernel --------------------------
	.section	.text.belief_update_kernel,"ax",@progbits
	.align	128
        .global         belief_update_kernel
        .type           belief_update_kernel,@function
        .size           belief_update_kernel,(.L_x_88 - belief_update_kernel)
        .other          belief_update_kernel,@"STO_CUDA_ENTRY STV_DEFAULT"
belief_update_kernel:
.text.belief_update_kernel:
        /* <DEDUP_REMOVED lines=10> */
[----:B------:R-:W2:Y:S06]  /*00a0*/  LDCU.64 UR6, c[0x0][0x390] ;  /* 0x00007200ff0677ac */ /* 0x000eac0008000a00 */
[----:B------:R-:W3:Y:S01]  /*00b0*/  LDC.64 R2, c[0x0][0x380] ;  /* 0x0000e000ff027b82 */ /* 0x000ee20000000a00 */
[----:B0-----:R-:W-:-:S06]  /*00c0*/  IMAD.WIDE R4, R7, 0x8, R4 ;  /* 0x0000000807047825 */ /* 0x001fcc00078e0204 */
[----:B-1----:R-:W2:Y:S01]  /*00d0*/  LDG.E.64 R4, desc[UR4][R4.64] ;  /* 0x0000000404047981 */ /* 0x002ea2000c1e1b00 */
[----:B---3--:R-:W-:-:S05]  /*00e0*/  IMAD.WIDE R2, R7, 0x8, R2 ;  /* 0x0000000807027825 */ /* 0x008fca00078e0202 */
[----:B------:R-:W2:Y:S01]  /*00f0*/  LDG.E.64 R6, desc[UR4][R2.64] ;  /* 0x0000000402067981 */ /* 0x000ea2000c1e1b00 */
[----:B------:R-:W-:Y:S02]  /*0100*/  IMAD.MOV.U32 R0, RZ, RZ, RZ ;  /* 0x000000ffff007224 */ /* 0x000fe400078e00ff */
[----:B------:R-:W-:Y:S01]  /*0110*/  IMAD.MOV.U32 R8, RZ, RZ, 0x80000 ;  /* 0x00080000ff087424 */ /* 0x000fe200078e00ff */
[----:B--2---:R-:W-:-:S08]  /*0120*/  DFMA R6, R4, UR6, R6 ;  /* 0x0000000604067c2b */ /* 0x004fd00008000006 */
[----:B------:R-:W-:Y:S02]  /*0130*/  DSETP.MAX.AND P0, P1, RZ, R6, PT ;  /* 0x00000006ff00722a */ /* 0x000fe4000390f000 */
[----:B------:R-:W-:-:S05]  /*0140*/  IMAD.MOV.U32 R9, RZ, RZ, R7 ;  /* 0x000000ffff097224 */ /* 0x000fca00078e0007 */
[C---:B------:R-:W-:Y:S02]  /*0150*/  FSEL R11, R0.reuse, R9, P0 ;  /* 0x00000009000b7208 */ /* 0x040fe40000000000 */
[----:B------:R-:W-:-:S05]  /*0160*/  SEL R6, R0, R6, P0 ;  /* 0x0000000600067207 */ /* 0x000fca0000000000 */
[----:B------:R-:W-:-:S04]  /*0170*/  @P1 LOP3.LUT R11, R9, 0x80000, RZ, 0xfc, !PT ;  /* 0x00080000090b1812 */ /* 0x000fc800078efcff */
[----:B------:R-:W-:-:S06]  /*0180*/  MOV R7, R11 ;  /* 0x0000000b00077202 */ /* 0x000fcc0000000f00 */
[----:B------:R-:W-:Y:S01]  /*0190*/  DSETP.MIN.AND P0, P1, R6, 1, PT ;  /* 0x3ff000000600742a */ /* 0x000fe20003900000 */
[----:B------:R-:W-:-:S05]  /*01a0*/  MOV R0, R7 ;  /* 0x0000000700007202 */ /* 0x000fca0000000f00 */
[----:B------:R-:W-:Y:S02]  /*01b0*/  FSEL R5, R0, 1.875, P0 ;  /* 0x3ff0000000057808 */ /* 0x000fe40000000000 */
[----:B------:R-:W-:-:S06]  /*01c0*/  SEL R4, R6, RZ, P0 ;  /* 0x000000ff06047207 */ /* 0x000fcc0000000000 */
[----:B------:R-:W-:-:S05]  /*01d0*/  @P1 LOP3.LUT R5, R8, 0x3ff00000, RZ, 0xfc, !PT ;  /* 0x3ff0000008051812 */ /* 0x000fca00078efcff */
[----:B------:R-:W-:Y:S01]  /*01e0*/  STG.E.64 desc[UR4][R2.64], R4 ;  /* 0x0000000402007986 */ /* 0x000fe2000c101b04 */
[----:B------:R-:W-:Y:S05]  /*01f0*/  EXIT ;  /* 0x000000000000794d */ /* 0x000fea0003800000 */
.L_x_66:
        /* <DEDUP_REMOVED lines=16> */
.L_x_88:


//--------------------- .text.prediction_error_kernel --------------------------
	.section	.text.prediction_error_kernel,"ax",@progbits
	.align	128
        .global         prediction_error_kernel
        .type           prediction_error_kernel,@function
        .size           prediction_error_kernel,(.L_x_89 - prediction_error_kernel)
        .other          prediction_error_kernel,@"STO_CUDA_ENTRY STV_DEFAULT"
prediction_error_kernel:
.text.prediction_error_kernel:
        /* <DEDUP_REMOVED lines=19> */
[----:B0-----:R-:W-:Y:S01]  /*0130*/  IMAD.WIDE R10, R13, 0x8, R10 ;  /* 0x000000080d0a7825 */ /* 0x001fe200078e020a */
[----:B----4-:R-:W-:-:S08]  /*0140*/  DADD R6, R2, -R4 ;  /* 0x0000000002067229 */ /* 0x010fd00000000804 */
[----:B--2---:R-:W-:-:S07]  /*0150*/  DMUL R6, R6, R8 ;  /* 0x0000000806067228 */ /* 0x004fce0000000000 */
[----:B------:R-:W-:Y:S01]  /*0160*/  STG.E.64 desc[UR4][R10.64], R6 ;  /* 0x000000060a007986 */ /* 0x000fe2000c101b04 */
[----:B------:R-:W-:Y:S05]  /*0170*/  EXIT ;  /* 0x000000000000794d */ /* 0x000fea0003800000 */
.L_x_67:
        /* <DEDUP_REMOVED lines=16> */
.L_x_89:


//--------------------- .text.gemv_kernel         --------------------------
	.section	.text.gemv_kernel,"ax",@progbits
	.align	128
        .global         gemv_kernel
        .type           gemv_kernel,@function
        .size           gemv_kernel,(.L_x_90 - gemv_kernel)
        .other          gemv_kernel,@"STO_CUDA_ENTRY STV_DEFAULT"
gemv_kernel:
.text.gemv_kernel:
        /* <DEDUP_REMOVED lines=8> */
[----:B------:R-:W0:Y:S01]  /*0080*/  LDCU UR8, c[0x0][0x3ac] ;  /* 0x00007580ff0877ac */ /* 0x000e220008000800 */
[----:B------:R-:W-:Y:S01]  /*0090*/  CS2R R24, SRZ ;  /* 0x0000000000187805 */ /* 0x000fe2000001ff00 */
[----:B------:R-:W1:Y:S01]  /*00a0*/  LDCU.64 UR16, c[0x0][0x358] ;  /* 0x00006b00ff1077ac */ /* 0x000e620008000a00 */
[----:B0-----:R-:W-:-:S09]  /*00b0*/  UISETP.GE.AND UP0, UPT, UR8, 0x1, UPT ;  /* 0x000000010800788c */ /* 0x001fd2000bf06270 */
[----:B-1----:R-:W-:Y:S05]  /*00c0*/  BRA.U !UP0, `(.L_x_68) ;  /* 0x0000000908707547 */ /* 0x002fea000b800000 */
[----:B------:R-:W-:Y:S01]  /*00d0*/  UISETP.GE.U32.AND UP1, UPT, UR8, 0x10, UPT ;  /* 0x000000100800788c */ /* 0x000fe2000bf26070 */
[----:B------:R-:W-:Y:S01]  /*00e0*/  HFMA2 R3, -RZ, RZ, 0, 0 ;  /* 0x00000000ff037431 */ /* 0x000fe200000001ff */
[----:B------:R-:W-:Y:S02]  /*00f0*/  ULOP3.LUT UR9, UR8, 0xf, URZ, 0xc0, !UPT ;  /* 0x0000000f08097892 */ /* 0x000fe4000f8ec0ff */
[----:B------:R-:W-:Y:S01]  /*0100*/  IMAD R2, R0, UR8, RZ ;  /* 0x0000000800027c24 */ /* 0x000fe2000f8e02ff */
[----:B------:R-:W-:Y:S01]  /*0110*/  CS2R R24, SRZ ;  /* 0x0000000000187805 */ /* 0x000fe2000001ff00 */
[----:B------:R-:W-:-:S03]  /*0120*/  UISETP.NE.AND UP0, UPT, UR9, URZ, UPT ;  /* 0x000000ff0900728c */ /* 0x000fc6000bf05270 */
[----:B------:R-:W-:Y:S08]  /*0130*/  BRA.U !UP1, `(.L_x_69) ;  /* 0x00000005091c7547 */ /* 0x000ff0000b800000 */
[----:B------:R-:W0:Y:S01]  /*0140*/  LDCU.128 UR12, c[0x0][0x380] ;  /* 0x00007000ff0c77ac */ /* 0x000e220008000c00 */
[----:B------:R-:W-:Y:S01]  /*0150*/  IMAD.MOV.U32 R26, RZ, RZ, R2 ;  /* 0x000000ffff1a7224 */ /* 0x000fe200078e0002 */
[----:B------:R-:W-:Y:S01]  /*0160*/  CS2R R24, SRZ ;  /* 0x0000000000187805 */ /* 0x000fe2000001ff00 */
[----:B------:R-:W-:-:S04]  /*0170*/  ULOP3.LUT UR10, UR8, 0x7ffffff0, URZ, 0xc0, !UPT ;  /* 0x7ffffff0080a7892 */ /* 0x000fc8000f8ec0ff */
[----:B------:R-:W-:Y:S02]  /*0180*/  UIADD3 UR11, UPT, UPT, -UR10, URZ, URZ ;  /* 0x000000ff0a0b7290 */ /* 0x000fe4000fffe1ff */
[----:B------:R-:W-:Y:S01]  /*0190*/  MOV R3, UR10 ;  /* 0x0000000a00037c02 */ /* 0x000fe20008000f00 */
[----:B0-----:R-:W-:Y:S02]  /*01a0*/  UIADD3 UR4, UP2, UPT, UR14, 0x40, URZ ;  /* 0x000000400e047890 */ /* 0x001fe4000ff5e0ff */
[----:B------:R-:W-:Y:S02]  /*01b0*/  UIADD3 UR6, UP1, UPT, UR12, 0x40, URZ ;  /* 0x000000400c067890 */ /* 0x000fe4000ff3e0ff */
[----:B------:R-:W-:Y:S02]  /*01c0*/  UIADD3.X UR5, UPT, UPT, URZ, UR15, URZ, UP2, !UPT ;  /* 0x0000000fff057290 */ /* 0x000fe400097fe4ff */
[----:B------:R-:W-:Y:S01]  /*01d0*/  IMAD.U32 R10, RZ, RZ, UR4 ;  /* 0x00000004ff0a7e24 */ /* 0x000fe2000f8e00ff */
[----:B------:R-:W-:-:S03]  /*01e0*/  UIADD3.X UR7, UPT, UPT, URZ, UR13, URZ, UP1, !UPT ;  /* 0x0000000dff077290 */ /* 0x000fc60008ffe4ff */
[----:B------:R-:W-:-:S09]  /*01f0*/  MOV R11, UR5 ;  /* 0x00000005000b7c02 */ /* 0x000fd20008000f00 */
.L_x_70:
[----:B------:R-:W-:Y:S01]  /*0200*/  MOV R5, UR7 ;  /* 0x0000000700057c02 */ /* 0x000fe20008000f00 */
[----:B------:R-:W-:Y:S01]  /*0210*/  IMAD.U32 R4, RZ, RZ, UR6 ;  /* 0x00000006ff047e24 */ /* 0x000fe2000f8e00ff */
[----:B------:R-:W-:Y:S01]  /*0220*/  MOV R7, R11 ;  /* 0x0000000b00077202 */ /* 0x000fe20000000f00 */
[----:B------:R-:W-:Y:S02]  /*0230*/  IMAD.MOV.U32 R6, RZ, RZ, R10 ;  /* 0x000000ffff067224 */ /* 0x000fe400078e000a */
[----:B------:R-:W-:-:S03]  /*0240*/  IMAD.WIDE R4, R26, 0x8, R4 ;  /* 0x000000081a047825 */ /* 0x000fc600078e0204 */
[----:B------:R-:W2:Y:S04]  /*0250*/  LDG.E.64 R22, desc[UR16][R6.64+-0x40] ;  /* 0xffffc01006167981 */ /* 0x000ea8000c1e1b00 */
[----:B------:R-:W2:Y:S04]  /*0260*/  LDG.E.64 R12, desc[UR16][R4.64+-0x40] ;  /* 0xffffc010040c7981 */ /* 0x000ea8000c1e1b00 */
[----:B------:R-:W3:Y:S04]  /*0270*/  LDG.E.64 R20, desc[UR16][R6.64+-0x38] ;  /* 0xffffc81006147981 */ /* 0x000ee8000c1e1b00 */
[----:B------:R-:W3:Y:S04]  /*0280*/  LDG.E.64 R16, desc[UR16][R4.64+-0x38] ;  /* 0xffffc81004107981 */ /* 0x000ee8000c1e1b00 */
[----:B------:R-:W4:Y:S04]  /*0290*/  LDG.E.64 R14, desc[UR16][R6.64+-0x30] ;  /* 0xffffd010060e7981 */ /* 0x000f28000c1e1b00 */
[----:B------:R-:W4:Y:S04]  /*02a0*/  LDG.E.64 R10, desc[UR16][R4.64+-0x30] ;  /* 0xffffd010040a7981 */ /* 0x000f28000c1e1b00 */
[----:B------:R-:W5:Y:S04]  /*02b0*/  LDG.E.64 R18, desc[UR16][R6.64+-0x28] ;  /* 0xffffd81006127981 */ /* 0x000f68000c1e1b00 */
[----:B------:R-:W5:Y:S01]  /*02c0*/  LDG.E.64 R8, desc[UR16][R4.64+-0x28] ;  /* 0xffffd81004087981 */ /* 0x000f62000c1e1b00 */
[----:B--2---:R-:W-:-:S03]  /*02d0*/  DFMA R22, R12, R22, R24 ;  /* 0x000000160c16722b */ /* 0x004fc60000000018 */
[----:B------:R-:W2:Y:S04]  /*02e0*/  LDG.E.64 R24, desc[UR16][R6.64+-0x20] ;  /* 0xffffe01006187981 */ /* 0x000ea8000c1e1b00 */
[----:B------:R-:W2:Y:S01]  /*02f0*/  LDG.E.64 R12, desc[UR16][R4.64+-0x20] ;  /* 0xffffe010040c7981 */ /* 0x000ea2000c1e1b00 */
[----:B---3--:R-:W-:-:S03]  /*0300*/  DFMA R20, R16, R20, R22 ;  /* 0x000000141014722b */ /* 0x008fc60000000016 */
[----:B------:R-:W3:Y:S04]  /*0310*/  LDG.E.64 R22, desc[UR16][R6.64+-0x18] ;  /* 0xffffe81006167981 */ /* 0x000ee8000c1e1b00 */
[----:B------:R-:W3:Y:S01]  /*0320*/  LDG.E.64 R16, desc[UR16][R4.64+-0x18] ;  /* 0xffffe81004107981 */ /* 0x000ee2000c1e1b00 */
[----:B----4-:R-:W-:-:S03]  /*0330*/  DFMA R14, R10, R14, R20 ;  /* 0x0000000e0a0e722b */ /* 0x010fc60000000014 */
[----:B------:R-:W4:Y:S04]  /*0340*/  LDG.E.64 R10, desc[UR16][R6.64+-0x10] ;  /* 0xfffff010060a7981 */ /* 0x000f28000c1e1b00 */
[----:B------:R-:W4:Y:S01]  /*0350*/  LDG.E.64 R20, desc[UR16][R4.64+-0x10] ;  /* 0xfffff01004147981 */ /* 0x000f22000c1e1b00 */
[----:B-----5:R-:W-:-:S03]  /*0360*/  DFMA R18, R8, R18, R14 ;  /* 0x000000120812722b */ /* 0x020fc6000000000e */
        /* <DEDUP_REMOVED lines=26> */
[----:B------:R-:W-:Y:S01]  /*0510*/  UIADD3 UR11, UPT, UPT, UR11, 0x10, URZ ;  /* 0x000000100b0b7890 */ /* 0x000fe2000fffe0ff */
[----:B------:R-:W-:-:S03]  /*0520*/  IADD3 R26, PT, PT, R26, 0x10, RZ ;  /* 0x000000101a1a7810 */ /* 0x000fc60007ffe0ff */
[----:B------:R-:W-:Y:S01]  /*0530*/  UISETP.NE.AND UP1, UPT, UR11, URZ, UPT ;  /* 0x000000ff0b00728c */ /* 0x000fe2000bf25270 */
[----:B--2---:R-:W-:-:S08]  /*0540*/  DFMA R10, R14, R12, R10 ;  /* 0x0000000c0e0a722b */ /* 0x004fd0000000000a */
[----:B---3--:R-:W-:-:S08]  /*0550*/  DFMA R10, R18, R16, R10 ;  /* 0x00000010120a722b */ /* 0x008fd0000000000a */
[----:B----4-:R-:W-:Y:S01]  /*0560*/  DFMA R24, R24, R22, R10 ;  /* 0x000000161818722b */ /* 0x010fe2000000000a */
[----:B------:R-:W-:-:S05]  /*0570*/  IADD3 R10, P0, PT, R6, 0x80, RZ ;  /* 0x00000080060a7810 */ /* 0x000fca0007f1e0ff */
[----:B------:R-:W-:Y:S02]  /*0580*/  IMAD.X R11, RZ, RZ, R7, P0 ;  /* 0x000000ffff0b7224 */ /* 0x000fe400000e0607 */
[----:B-----5:R-:W-:Y:S01]  /*0590*/  DFMA R24, R20, R8, R24 ;  /* 0x000000081418722b */ /* 0x020fe20000000018 */
[----:B------:R-:W-:Y:S10]  /*05a0*/  BRA.U UP1, `(.L_x_70) ;  /* 0xfffffffd01147547 */ /* 0x000ff4000b83ffff */
.L_x_69:
[----:B------:R-:W-:Y:S05]  /*05b0*/  BRA.U !UP0, `(.L_x_68) ;  /* 0x0000000508347547 */ /* 0x000fea000b800000 */
[----:B------:R-:W-:Y:S02]  /*05c0*/  UISETP.GE.U32.AND UP0, UPT, UR9, 0x8, UPT ;  /* 0x000000080900788c */ /* 0x000fe4000bf06070 */
[----:B------:R-:W-:-:S04]  /*05d0*/  ULOP3.LUT UR5, UR8, 0x7, URZ, 0xc0, !UPT ;  /* 0x0000000708057892 */ /* 0x000fc8000f8ec0ff */
[----:B------:R-:W-:-:S03]  /*05e0*/  UISETP.NE.AND UP1, UPT, UR5, URZ, UPT ;  /* 0x000000ff0500728c */ /* 0x000fc6000bf25270 */
[----:B------:R-:W-:Y:S08]  /*05f0*/  BRA.U !UP0, `(.L_x_71) ;  /* 0x0000000108787547 */ /* 0x000ff0000b800000 */
[----:B------:R-:W0:Y:S01]  /*0600*/  LDC.64 R10, c[0x0][0x380] ;  /* 0x0000e000ff0a7b82 */ /* 0x000e220000000a00 */
[----:B------:R-:W-:-:S07]  /*0610*/  IMAD.IADD R7, R2, 0x1, R3 ;  /* 0x0000000102077824 */ /* 0x000fce00078e0203 */
[----:B------:R-:W1:Y:S01]  /*0620*/  LDC.64 R4, c[0x0][0x388] ;  /* 0x0000e200ff047b82 */ /* 0x000e620000000a00 */
[----:B0-----:R-:W-:-:S05]  /*0630*/  IMAD.WIDE R10, R7, 0x8, R10 ;  /* 0x00000008070a7825 */ /* 0x001fca00078e020a */
[----:B------:R-:W2:Y:S01]  /*0640*/  LDG.E.64 R12, desc[UR16][R10.64] ;  /* 0x000000100a0c7981 */ /* 0x000ea2000c1e1b00 */
[----:B-1----:R-:W-:-:S03]  /*0650*/  IMAD.WIDE.U32 R4, R3, 0x8, R4 ;  /* 0x0000000803047825 */ /* 0x002fc600078e0004 */
[----:B------:R-:W3:Y:S04]  /*0660*/  LDG.E.64 R16, desc[UR16][R10.64+0x8] ;  /* 0x000008100a107981 */ /* 0x000ee8000c1e1b00 */
[----:B------:R-:W2:Y:S04]  /*0670*/  LDG.E.64 R14, desc[UR16][R4.64] ;  /* 0x00000010040e7981 */ /* 0x000ea8000c1e1b00 */
[----:B------:R-:W3:Y:S04]  /*0680*/  LDG.E.64 R18, desc[UR16][R4.64+0x8] ;  /* 0x0000081004127981 */ /* 0x000ee8000c1e1b00 */
[----:B------:R-:W4:Y:S04]  /*0690*/  LDG.E.64 R20, desc[UR16][R10.64+0x10] ;  /* 0x000010100a147981 */ /* 0x000f28000c1e1b00 */
[----:B------:R-:W4:Y:S04]  /*06a0*/  LDG.E.64 R22, desc[UR16][R4.64+0x10] ;  /* 0x0000101004167981 */ /* 0x000f28000c1e1b00 */
[----:B------:R-:W5:Y:S04]  /*06b0*/  LDG.E.64 R6, desc[UR16][R10.64+0x18] ;  /* 0x000018100a067981 */ /* 0x000f68000c1e1b00 */
[----:B------:R-:W5:Y:S04]  /*06c0*/  LDG.E.64 R8, desc[UR16][R4.64+0x18] ;  /* 0x0000181004087981 */ /* 0x000f68000c1e1b00 */
        /* <DEDUP_REMOVED lines=11> */
[----:B-----5:R-:W-:Y:S01]  /*0780*/  DFMA R6, R6, R8, R20 ;  /* 0x000000080606722b */ /* 0x020fe20000000014 */
[----:B------:R-:W-:-:S07]  /*0790*/  IADD3 R3, PT, PT, R3, 0x8, RZ ;  /* 0x0000000803037810 */ /* 0x000fce0007ffe0ff */
[----:B--2---:R-:W-:-:S08]  /*07a0*/  DFMA R6, R12, R14, R6 ;  /* 0x0000000e0c06722b */ /* 0x004fd00000000006 */
[----:B---3--:R-:W-:-:S08]  /*07b0*/  DFMA R6, R16, R18, R6 ;  /* 0x000000121006722b */ /* 0x008fd00000000006 */
[----:B----4-:R-:W-:-:S08]  /*07c0*/  DFMA R24, R22, R24, R6 ;  /* 0x000000181618722b */ /* 0x010fd00000000006 */
[----:B------:R-:W-:-:S11]  /*07d0*/  DFMA R24, R26, R28, R24 ;  /* 0x0000001c1a18722b */ /* 0x000fd60000000018 */
.L_x_71:
        /* <DEDUP_REMOVED lines=17> */
[----:B------:R-:W5:Y:S01]  /*08f0*/  LDG.E.64 R14, desc[UR16][R20.64+0x18] ;  /* 0x00001810140e7981 */ /* 0x000f62000c1e1b00 */
[----:B------:R-:W-:Y:S01]  /*0900*/  IADD3 R3, PT, PT, R3, 0x4, RZ ;  /* 0x0000000403037810 */ /* 0x000fe20007ffe0ff */
[----:B--2---:R-:W-:-:S08]  /*0910*/  DFMA R18, R18, R22, R24 ;  /* 0x000000161212722b */ /* 0x004fd00000000018 */
[----:B---3--:R-:W-:-:S08]  /*0920*/  DFMA R8, R8, R10, R18 ;  /* 0x0000000a0808722b */ /* 0x008fd00000000012 */
[----:B----4-:R-:W-:-:S08]  /*0930*/  DFMA R4, R4, R6, R8 ;  /* 0x000000060404722b */ /* 0x010fd00000000008 */
[----:B-----5:R-:W-:-:S11]  /*0940*/  DFMA R24, R12, R14, R4 ;  /* 0x0000000e0c18722b */ /* 0x020fd60000000004 */
.L_x_72:
[----:B------:R-:W-:Y:S05]  /*0950*/  BRA.U !UP1, `(.L_x_68) ;  /* 0x00000001094c7547 */ /* 0x000fea000b800000 */
[----:B------:R-:W0:Y:S01]  /*0960*/  LDC.64 R4, c[0x0][0x388] ;  /* 0x0000e200ff047b82 */ /* 0x000e220000000a00 */
[----:B------:R-:W-:Y:S01]  /*0970*/  IADD3 R9, PT, PT, R2, R3, RZ ;  /* 0x0000000302097210 */ /* 0x000fe20007ffe0ff */
[----:B------:R-:W-:-:S06]  /*0980*/  UIADD3 UR4, UPT, UPT, -UR4, URZ, URZ ;  /* 0x000000ff04047290 */ /* 0x000fcc000fffe1ff */
[----:B------:R-:W1:Y:S01]  /*0990*/  LDC.64 R6, c[0x0][0x380] ;  /* 0x0000e000ff067b82 */ /* 0x000e620000000a00 */
[----:B0-----:R-:W-:-:S04]  /*09a0*/  IMAD.WIDE.U32 R4, R3, 0x8, R4 ;  /* 0x0000000803047825 */ /* 0x001fc800078e0004 */
[----:B------:R-:W-:Y:S01]  /*09b0*/  IMAD.MOV.U32 R8, RZ, RZ, R4 ;  /* 0x000000ffff087224 */ /* 0x000fe200078e0004 */
[----:B------:R-:W-:-:S07]  /*09c0*/  MOV R11, R5 ;  /* 0x00000005000b7202 */ /* 0x000fce0000000f00 */
.L_x_73:
[----:B-1----:R-:W-:Y:S01]  /*09d0*/  IMAD.WIDE R2, R9, 0x8, R6 ;  /* 0x0000000809027825 */ /* 0x002fe200078e0206 */
[----:B------:R-:W-:-:S03]  /*09e0*/  MOV R4, R8 ;  /* 0x0000000800047202 */ /* 0x000fc60000000f00 */
[----:B------:R-:W-:Y:S02]  /*09f0*/  IMAD.MOV.U32 R5, RZ, RZ, R11 ;  /* 0x000000ffff057224 */ /* 0x000fe400078e000b */
[----:B------:R-:W2:Y:S04]  /*0a00*/  LDG.E.64 R2, desc[UR16][R2.64] ;  /* 0x0000001002027981 */ /* 0x000ea8000c1e1b00 */
[----:B------:R-:W2:Y:S01]  /*0a10*/  LDG.E.64 R4, desc[UR16][R4.64] ;  /* 0x0000001004047981 */ /* 0x000ea2000c1e1b00 */
[----:B------:R-:W-:Y:S01]  /*0a20*/  UIADD3 UR4, UPT, UPT, UR4, 0x1, URZ ;  /* 0x0000000104047890 */ /* 0x000fe2000fffe0ff */
[----:B------:R-:W-:Y:S02]  /*0a30*/  IADD3 R8, P0, PT, R8, 0x8, RZ ;  /* 0x0000000808087810 */ /* 0x000fe40007f1e0ff */
[----:B------:R-:W-:Y:S01]  /*0a40*/  IADD3 R9, PT, PT, R9, 0x1, RZ ;  /* 0x0000000109097810 */ /* 0x000fe20007ffe0ff */
[----:B------:R-:W-:Y:S01]  /*0a50*/  UISETP.NE.AND UP0, UPT, UR4, URZ, UPT ;  /* 0x000000ff0400728c */ /* 0x000fe2000bf05270 */
[----:B------:R-:W-:Y:S01]  /*0a60*/  IADD3.X R11, PT, PT, RZ, R11, RZ, P0, !PT ;  /* 0x0000000bff0b7210 */ /* 0x000fe200007fe4ff */
[----:B--2---:R-:W-:-:S07]  /*0a70*/  DFMA R24, R2, R4, R24 ;  /* 0x000000040218722b */ /* 0x004fce0000000018 */
[----:B------:R-:W-:Y:S05]  /*0a80*/  BRA.U UP0, `(.L_x_73) ;  /* 0xfffffffd00d07547 */ /* 0x000fea000b83ffff */
.L_x_68:
[----:B------:R-:W0:Y:S01]  /*0a90*/  LDC.64 R2, c[0x0][0x390] ;  /* 0x0000e400ff027b82 */ /* 0x000e220000000a00 */
[----:B------:R-:W1:Y:S07]  /*0aa0*/  LDCU.64 UR4, c[0x0][0x3a0] ;  /* 0x00007400ff0477ac */ /* 0x000e6e0008000a00 */
[----:B------:R-:W2:Y:S01]  /*0ab0*/  LDC.64 R6, c[0x0][0x398] ;  /* 0x0000e600ff067b82 */ /* 0x000ea20000000a00 */
[----:B0-----:R-:W-:-:S05]  /*0ac0*/  IMAD.WIDE R2, R0, 0x8, R2 ;  /* 0x0000000800027825 */ /* 0x001fca00078e0202 */
[----:B------:R-:W1:Y:S02]  /*0ad0*/  LDG.E.64 R4, desc[UR16][R2.64] ;  /* 0x0000001002047981 */ /* 0x000e64000c1e1b00 */
[----:B-1----:R-:W-:-:S08]  /*0ae0*/  DMUL R4, R4, UR4 ;  /* 0x0000000404047c28 */ /* 0x002fd00008000000 */
[----:B--2---:R-:W-:-:S07]  /*0af0*/  DFMA R4, R24, R6, R4 ;  /* 0x000000061804722b */ /* 0x004fce0000000004 */
[----:B------:R-:W-:Y:S01]  /*0b00*/  STG.E.64 desc[UR16][R2.64], R4 ;  /* 0x0000000402007986 */ /* 0x000fe2000c101b10 */
[----:B------:R-:W-:Y:S05]  /*0b10*/  EXIT ;  /* 0x000000000000794d */ /* 0x000fea0003800000 */
.L_x_74:
        /* <DEDUP_REMOVED lines=14> */
.L_x_90:


//--------------------- .nv.shared.compute_vertex_uncertainty --------------------------
	.section	.nv.shared.compute_vertex_uncertainty,"aw",@nobits
	.sectionflags	@""
	.align	16
	.zero		1024


//--------------------- .nv.shared.reserved.0     --------------------------
	.section	.nv.shared.reserved.0,"aw",@nobits
	.weak		__nv_reservedSMEM_offset_0_alias
	.size		__nv_reservedSMEM_offset_0_alias, 0, 64
	.other		__nv_reservedSMEM_offset_0_alias,@"STO_CUDA_RESERVED_SHARED STV_DEFAULT"
__nv_reservedSMEM_offset_0_alias:
	.zero		0
	.zero		64


//--------------------- .nv.shared.init_amplitudes_kernel --------------------------
	.section	.nv.shared.init_amplitudes_kernel,"aw",@nobits
	.sectionflags	@""
	.align	16
	.zero		1024


//--------------------- .nv.shared.axpby_kernel   --------------------------
	.section	.nv.shared.axpby_kernel,"aw",@nobits
	.sectionflags	@""
	.align	16
	.zero		1024


//--------------------- .nv.shared.sum_reduction_kernel --------------------------
	.section	.nv.shared.sum_reduction_kernel,"aw",@nobits
	.sectionflags	@""
	.align	16
	.zero		1024


//--------------------- .nv.shared.accuracy_kernel --------------------------
	.section	.nv.shared.accuracy_kernel,"aw",@nobits
	.sectionflags	@""
	.align	16
	.zero		1024


//--------------------- .nv.shared.kl_divergence_kernel --------------------------
	.section	.nv.shared.kl_divergence_kernel,"aw",@nobits
	.sectionflags	@""
	.align	16
	.zero		1024


//--------------------- .nv.shared.precision_weight_kernel --------------------------
	.section	.nv.shared.precision_weight_kernel,"aw",@nobits
	.sectionflags	@""
	.align	16
	.zero		1024


//--------------------- .nv.shared.belief_update_kernel --------------------------
	.section	.nv.shared.belief_update_kernel,"aw",@nobits
	.sectionflags	@""
	.align	16
	.zero		1024


//--------------------- .nv.shared.prediction_error_kernel --------------------------
	.section	.nv.shared.prediction_error_kernel,"aw",@nobits
	.sectionflags	@""
	.align	16
	.zero		1024


//--------------------- .nv.shared.gemv_kernel    --------------------------
	.section	.nv.shared.gemv_kernel,"aw",@nobits
	.sectionflags	@""
	.align	16
	.zero		1024


//--------------------- .nv.constant0.compute_vertex_uncertainty --------------------------
	.section	.nv.constant0.compute_vertex_uncertainty,"a",@progbits
	.sectionflags	@""
	.align	4
.nv.constant0.compute_vertex_uncertainty:
	.zero		940


//--------------------- .nv.constant0.init_amplitudes_kernel --------------------------
	.section	.nv.constant0.init_amplitudes_kernel,"a",@progbits
	.sectionflags	@""
	.align	4
.nv.constant0.init_amplitudes_kernel:
	.zero		912


//--------------------- .nv.constant0.axpby_kernel --------------------------
	.section	.nv.constant0.axpby_kernel,"a",@progbits
	.sectionflags	@""
	.align	4
.nv.constant0.axpby_kernel:
	.zero		932


//--------------------- .nv.constant0.sum_reduction_kernel --------------------------
	.section	.nv.constant0.sum_reduction_kernel,"a",@progbits
	.sectionflags	@""
	.align	4
.nv.constant0.sum_reduction_kernel:
	.zero		916


//--------------------- .nv.constant0.accuracy_kernel --------------------------
	.section	.nv.constant0.accuracy_kernel,"a",@progbits
	.sectionflags	@""
	.align	4
.nv.constant0.accuracy_kernel:
	.zero		924


//--------------------- .nv.constant0.kl_divergence_kernel --------------------------
	.section	.nv.constant0.kl_divergence_kernel,"a",@progbits
	.sectionflags	@""
	.align	4
.nv.constant0.kl_divergence_kernel:
	.zero		940


//--------------------- .nv.constant0.precision_weight_kernel --------------------------
	.section	.nv.constant0.precision_weight_kernel,"a",@progbits
	.sectionflags	@""
	.align	4
.nv.constant0.precision_weight_kernel:
	.zero		932


//--------------------- .nv.constant0.belief_update_kernel --------------------------
	.section	.nv.constant0.belief_update_kernel,"a",@progbits
	.sectionflags	@""
	.align	4
.nv.constant0.belief_update_kernel:
	.zero		924


//--------------------- .nv.constant0.prediction_error_kernel --------------------------
	.section	.nv.constant0.prediction_error_kernel,"a",@progbits
	.sectionflags	@""
	.align	4
.nv.constant0.prediction_error_kernel:
	.zero		932


//--------------------- .nv.constant0.gemv_kernel --------------------------
	.section	.nv.constant0.gemv_kernel,"a",@progbits
	.sectionflags	@""
	.align	4
.nv.constant0.gemv_kernel:
	.zero		944


//--------------------- SYMBOLS --------------------------

	.type		.nv.reservedSmem.offset0,@object
	.size		.nv.reservedSmem.offset0,0x4
	.type		.nv.reservedSmem.cap,@object
	.size		.nv.reservedSmem.cap,0x4
